	.target	sm_90a

	.elftype	@"ET_EXEC"


//--------------------- .note.nv.tkinfo           --------------------------
	.section	.note.nv.tkinfo,"",@"SHT_NOTE"
	.sectionflags	@"SHF_NOTE_NV_TKINFO"
	.tkinfo
        /*0018*/ 	.word	0x00000002
        /*0030*/ 	.string	""
        /*0030*/ 	.string	"ptxas"
        /*0030*/ 	.string	"Cuda compilation tools, release 13.0, V13.0.88"
        /*0030*/ 	.string	"Build cuda_13.0.r13.0/compiler.36424714_0"
        /*0030*/ 	.string	"-arch sm_90a -m 64 "



//--------------------- .note.nv.cuinfo           --------------------------
	.section	.note.nv.cuinfo,"",@"SHT_NOTE"
	.sectionflags	@"SHF_NOTE_NV_CUINFO"
        /*0018*/ 	.short	0x0002
        /*001a*/ 	.short	0x005a
        /*001c*/ 	.short	0x0082
	.zero		2


//--------------------- .nv.info                  --------------------------
	.section	.nv.info,"",@"SHT_CUDA_INFO"
	.align	4


	//----- nvinfo : EIATTR_REGCOUNT
	.align		4
        /*0000*/ 	.byte	0x04, 0x2f
        /*0002*/ 	.short	(.L_15 - .L_14)
	.align		4
.L_14:
        /*0004*/ 	.word	index@(_ZN7cutlass13device_kernelINS_4gemm6kernel13GemmUniversalIN4cute5tupleIJiiiiEEENS1_10collective13CollectiveMmaINS1_34MainloopSm90TmaGmmaWarpSpecializedILi3ENS5_IJNS4_1CILi1EEESB_SB_EEENS1_35KernelTmaWarpSpecializedCooperativeEEENS5_IJNSA_ILi256EEENSA_ILi32EEENSA_ILi128EEEEEENS_10bfloat16_tENS5_IJlSB_lEEESJ_SK_NS4_8TiledMMAINS4_8MMA_AtomIJNS4_4SM904GMMA27MMA_64x32x16_F32BF16BF16_SSILNSO_5MajorE0ELSQ_0ELNSO_7ScaleInE1ELSR_1EEEEEENS4_6LayoutINS5_IJNSA_ILi2EEESB_SB_EEENS5_IJSB_NSA_ILi0EEESX_EEEEENS5_IJNS4_10UnderscoreES10_S10_EEEEENS4_13SM90_TMA_LOADENS4_14ComposedLayoutINS4_7SwizzleILi3ELi4ELi3EEENS4_18smem_ptr_flag_bitsILi16EEENSU_INS5_IJNSA_ILi8EEENSA_ILi64EEEEEENS5_IJS1A_SB_EEEEEEEvNS4_8identityES13_S1E_vS1F_EENS_8epilogue10collective6detail29Sm90TmaWarpSpecializedAdapterINS1I_15DefaultEpilogueISJ_SK_SK_NS1H_6thread17LinearCombinationISJ_Li1EffLNS1M_9ScaleType4KindE0ELNS_15FloatRoundStyleE2ESJ_EENS1_15EpilogueDefaultEEEEEvvEEEEvNT_6ParamsE)
        /*0008*/ 	.word	0x000000a8


	//----- nvinfo : EIATTR_FRAME_SIZE
	.align		4
.L_15:
        /*000c*/ 	.byte	0x04, 0x11
        /*000e*/ 	.short	(.L_17 - .L_16)
	.align		4
.L_16:
        /*0010*/ 	.word	index@(_ZN7cutlass13device_kernelINS_4gemm6kernel13GemmUniversalIN4cute5tupleIJiiiiEEENS1_10collective13CollectiveMmaINS1_34MainloopSm90TmaGmmaWarpSpecializedILi3ENS5_IJNS4_1CILi1EEESB_SB_EEENS1_35KernelTmaWarpSpecializedCooperativeEEENS5_IJNSA_ILi256EEENSA_ILi32EEENSA_ILi128EEEEEENS_10bfloat16_tENS5_IJlSB_lEEESJ_SK_NS4_8TiledMMAINS4_8MMA_AtomIJNS4_4SM904GMMA27MMA_64x32x16_F32BF16BF16_SSILNSO_5MajorE0ELSQ_0ELNSO_7ScaleInE1ELSR_1EEEEEENS4_6LayoutINS5_IJNSA_ILi2EEESB_SB_EEENS5_IJSB_NSA_ILi0EEESX_EEEEENS5_IJNS4_10UnderscoreES10_S10_EEEEENS4_13SM90_TMA_LOADENS4_14ComposedLayoutINS4_7SwizzleILi3ELi4ELi3EEENS4_18smem_ptr_flag_bitsILi16EEENSU_INS5_IJNSA_ILi8EEENSA_ILi64EEEEEENS5_IJS1A_SB_EEEEEEEvNS4_8identityES13_S1E_vS1F_EENS_8epilogue10collective6detail29Sm90TmaWarpSpecializedAdapterINS1I_15DefaultEpilogueISJ_SK_SK_NS1H_6thread17LinearCombinationISJ_Li1EffLNS1M_9ScaleType4KindE0ELNS_15FloatRoundStyleE2ESJ_EENS1_15EpilogueDefaultEEEEEvvEEEEvNT_6ParamsE)
        /*0014*/ 	.word	0x00000000


	//----- nvinfo : EIATTR_MIN_STACK_SIZE
	.align		4
.L_17:
        /*0018*/ 	.byte	0x04, 0x12
        /*001a*/ 	.short	(.L_19 - .L_18)
	.align		4
.L_18:
        /*001c*/ 	.word	index@(_ZN7cutlass13device_kernelINS_4gemm6kernel13GemmUniversalIN4cute5tupleIJiiiiEEENS1_10collective13CollectiveMmaINS1_34MainloopSm90TmaGmmaWarpSpecializedILi3ENS5_IJNS4_1CILi1EEESB_SB_EEENS1_35KernelTmaWarpSpecializedCooperativeEEENS5_IJNSA_ILi256EEENSA_ILi32EEENSA_ILi128EEEEEENS_10bfloat16_tENS5_IJlSB_lEEESJ_SK_NS4_8TiledMMAINS4_8MMA_AtomIJNS4_4SM904GMMA27MMA_64x32x16_F32BF16BF16_SSILNSO_5MajorE0ELSQ_0ELNSO_7ScaleInE1ELSR_1EEEEEENS4_6LayoutINS5_IJNSA_ILi2EEESB_SB_EEENS5_IJSB_NSA_ILi0EEESX_EEEEENS5_IJNS4_10UnderscoreES10_S10_EEEEENS4_13SM90_TMA_LOADENS4_14ComposedLayoutINS4_7SwizzleILi3ELi4ELi3EEENS4_18smem_ptr_flag_bitsILi16EEENSU_INS5_IJNSA_ILi8EEENSA_ILi64EEEEEENS5_IJS1A_SB_EEEEEEEvNS4_8identityES13_S1E_vS1F_EENS_8epilogue10collective6detail29Sm90TmaWarpSpecializedAdapterINS1I_15DefaultEpilogueISJ_SK_SK_NS1H_6thread17LinearCombinationISJ_Li1EffLNS1M_9ScaleType4KindE0ELNS_15FloatRoundStyleE2ESJ_EENS1_15EpilogueDefaultEEEEEvvEEEEvNT_6ParamsE)
        /*0020*/ 	.word	0x00000000
.L_19:


//--------------------- .nv.compat                --------------------------
	.section	.nv.compat,"",@"SHT_CUDA_COMPAT_INFO"
	.align	4
        /*0000*/ 	.byte	0x02, 0x09, 0x01, 0x00, 0x02, 0x02, 0x04, 0x00, 0x02, 0x05, 0x05, 0x00, 0x03, 0x07, 0x01, 0x01
        /*0010*/ 	.byte	0x02, 0x03, 0x01, 0x00, 0x02, 0x06, 0x01, 0x00, 0x04, 0x0b, 0x08, 0x00, 0x00, 0x00, 0x00, 0x00
        /*0020*/ 	.byte	0x00, 0x00, 0x00, 0x00


//--------------------- .nv.info._ZN7cutlass13device_kernelINS_4gemm6kernel13GemmUniversalIN4cute5tupleIJiiiiEEENS1_10collective13CollectiveMmaINS1_34MainloopSm90TmaGmmaWarpSpecializedILi3ENS5_IJNS4_1CILi1EEESB_SB_EEENS1_35KernelTmaWarpSpecializedCooperativeEEENS5_IJNSA_ILi256EEENSA_ILi32EEENSA_ILi128EEEEEENS_10bfloat16_tENS5_IJlSB_lEEESJ_SK_NS4_8TiledMMAINS4_8MMA_AtomIJNS4_4SM904GMMA27MMA_64x32x16_F32BF16BF16_SSILNSO_5MajorE0ELSQ_0ELNSO_7ScaleInE1ELSR_1EEEEEENS4_6LayoutINS5_IJNSA_ILi2EEESB_SB_EEENS5_IJSB_NSA_ILi0EEESX_EEEEENS5_IJNS4_10UnderscoreES10_S10_EEEEENS4_13SM90_TMA_LOADENS4_14ComposedLayoutINS4_7SwizzleILi3ELi4ELi3EEENS4_18smem_ptr_flag_bitsILi16EEENSU_INS5_IJNSA_ILi8EEENSA_ILi64EEEEEENS5_IJS1A_SB_EEEEEEEvNS4_8identityES13_S1E_vS1F_EENS_8epilogue10collective6detail29Sm90TmaWarpSpecializedAdapterINS1I_15DefaultEpilogueISJ_SK_SK_NS1H_6thread17LinearCombinationISJ_Li1EffLNS1M_9ScaleType4KindE0ELNS_15FloatRoundStyleE2ESJ_EENS1_15EpilogueDefaultEEEEEvvEEEEvNT_6ParamsE --------------------------
	.section	.nv.info._ZN7cutlass13device_kernelINS_4gemm6kernel13GemmUniversalIN4cute5tupleIJiiiiEEENS1_10collective13CollectiveMmaINS1_34MainloopSm90TmaGmmaWarpSpecializedILi3ENS5_IJNS4_1CILi1EEESB_SB_EEENS1_35KernelTmaWarpSpecializedCooperativeEEENS5_IJNSA_ILi256EEENSA_ILi32EEENSA_ILi128EEEEEENS_10bfloat16_tENS5_IJlSB_lEEESJ_SK_NS4_8TiledMMAINS4_8MMA_AtomIJNS4_4SM904GMMA27MMA_64x32x16_F32BF16BF16_SSILNSO_5MajorE0ELSQ_0ELNSO_7ScaleInE1ELSR_1EEEEEENS4_6LayoutINS5_IJNSA_ILi2EEESB_SB_EEENS5_IJSB_NSA_ILi0EEESX_EEEEENS5_IJNS4_10UnderscoreES10_S10_EEEEENS4_13SM90_TMA_LOADENS4_14ComposedLayoutINS4_7SwizzleILi3ELi4ELi3EEENS4_18smem_ptr_flag_bitsILi16EEENSU_INS5_IJNSA_ILi8EEENSA_ILi64EEEEEENS5_IJS1A_SB_EEEEEEEvNS4_8identityES13_S1E_vS1F_EENS_8epilogue10collective6detail29Sm90TmaWarpSpecializedAdapterINS1I_15DefaultEpilogueISJ_SK_SK_NS1H_6thread17LinearCombinationISJ_Li1EffLNS1M_9ScaleType4KindE0ELNS_15FloatRoundStyleE2ESJ_EENS1_15EpilogueDefaultEEEEEvvEEEEvNT_6ParamsE,"",@"SHT_CUDA_INFO"
	.sectionflags	@""
	.align	4


	//----- nvinfo : EIATTR_CUDA_API_VERSION
	.align		4
        /*0000*/ 	.byte	0x04, 0x37
        /*0002*/ 	.short	(.L_21 - .L_20)
.L_20:
        /*0004*/ 	.word	0x00000082


	//----- nvinfo : EIATTR_KPARAM_INFO
	.align		4
.L_21:
        /*0008*/ 	.byte	0x04, 0x17
        /*000a*/ 	.short	(.L_23 - .L_22)
.L_22:
        /*000c*/ 	.word	0x00000000
        /*0010*/ 	.short	0x0000
        /*0012*/ 	.short	0x0070
        /*0014*/ 	.byte	0x00, 0xf0, 0x01, 0x10


	//----- nvinfo : EIATTR_SPARSE_MMA_MASK
	.align		4
.L_23:
        /*0018*/ 	.byte	0x03, 0x50
        /*001a*/ 	.short	0x0000


	//----- nvinfo : EIATTR_MAXREG_COUNT
	.align		4
        /*001c*/ 	.byte	0x03, 0x1b
        /*001e*/ 	.short	0x00a8


	//----- nvinfo : EIATTR_NUM_BARRIERS
	.align		4
        /*0020*/ 	.byte	0x02, 0x4c
        /*0022*/ 	.byte	0x01
	.zero		1


	//----- nvinfo : EIATTR_EXTERNS
	.align		4
        /*0024*/ 	.byte	0x04, 0x0f
        /*0026*/ 	.short	(.L_25 - .L_24)


	//   ....[0]....
	.align		4
.L_24:
        /*0028*/ 	.word	index@(__assertfail)


	//----- nvinfo : EIATTR_MERCURY_ISA_VERSION
	.align		4
.L_25:
        /*002c*/ 	.byte	0x03, 0x5f
        /*002e*/ 	.short	0x0101


	//----- nvinfo : EIATTR_INT_WARP_WIDE_INSTR_OFFSETS
	.align		4
        /*0030*/ 	.byte	0x04, 0x31
        /*0032*/ 	.short	(.L_27 - .L_26)


	//   ....[0]....
.L_26:
        /*0034*/ 	.word	0x00000390


	//   ....[1]....
        /*0038*/ 	.word	0x000003c0


	//   ....[2]....
        /*003c*/ 	.word	0x000004a0


	//----- nvinfo : EIATTR_COOP_GROUP_MASK_REGIDS
	.align		4
.L_27:
        /*0040*/ 	.byte	0x04, 0x29
        /*0042*/ 	.short	(.L_29 - .L_28)


	//   ....[0]....
.L_28:
        /*0044*/ 	.word	0xffffffff


	//   ....[1]....
        /*0048*/ 	.word	0xffffffff


	//   ....[2]....
        /*004c*/ 	.word	0xffffffff


	//   ....[3]....
        /*0050*/ 	.word	0xffffffff


	//   ....[4]....
        /*0054*/ 	.word	0xffffffff


	//----- nvinfo : EIATTR_COOP_GROUP_INSTR_OFFSETS
	.align		4
.L_29:
        /*0058*/ 	.byte	0x04, 0x28
        /*005a*/ 	.short	(.L_31 - .L_30)


	//   ....[0]....
.L_30:
        /*005c*/ 	.word	0x00000060


	//   ....[1]....
        /*0060*/ 	.word	0x00000070


	//   ....[2]....
        /*0064*/ 	.word	0x00000130


	//   ....[3]....
        /*0068*/ 	.word	0x000002a0


	//   ....[4]....
        /*006c*/ 	.word	0x00000f50


	//----- nvinfo : EIATTR_REG_RECONFIG
	.align		4
.L_31:
        /*0070*/ 	.byte	0x01, 0x54
	.zero		2


	//----- nvinfo : EIATTR_SYSCALL_OFFSETS
	.align		4
        /*0074*/ 	.byte	0x04, 0x46
        /*0076*/ 	.short	(.L_33 - .L_32)


	//   ....[0]....
.L_32:
        /*0078*/ 	.word	0x00001110


	//----- nvinfo : EIATTR_MBARRIER_INSTR_OFFSETS
	.align		4
.L_33:
        /*007c*/ 	.byte	0x04, 0x39
        /*007e*/ 	.short	(.L_35 - .L_34)


	//   ....[0]....
.L_34:
        /*0080*/ 	.word	0x00000230
        /*0084*/ 	.word	0x000000ff
        /*0088*/ 	.word	0x00000000
        /*008c*/ 	.short	0x0100
        /*008e*/ 	.byte	0x08
	.zero		1


	//   ....[1]....
        /*0090*/ 	.word	0x00000240
        /*0094*/ 	.word	0x000000ff
        /*0098*/ 	.word	0x00000018
        /*009c*/ 	.short	0x0100
        /*009e*/ 	.byte	0x08
	.zero		1


	//   ....[2]....
        /*00a0*/ 	.word	0x00000250
        /*00a4*/ 	.word	0x000000ff
        /*00a8*/ 	.word	0x00000008
        /*00ac*/ 	.short	0x0100
        /*00ae*/ 	.byte	0x08
	.zero		1


	//   ....[3]....
        /*00b0*/ 	.word	0x00000260
        /*00b4*/ 	.word	0x000000ff
        /*00b8*/ 	.word	0x00000020
        /*00bc*/ 	.short	0x0100
        /*00be*/ 	.byte	0x08
	.zero		1


	//   ....[4]....
        /*00c0*/ 	.word	0x00000270
        /*00c4*/ 	.word	0x000000ff
        /*00c8*/ 	.word	0x00000010
        /*00cc*/ 	.short	0x0100
        /*00ce*/ 	.byte	0x08
	.zero		1


	//   ....[5]....
        /*00d0*/ 	.word	0x00000280
        /*00d4*/ 	.word	0x000000ff
        /*00d8*/ 	.word	0x00000028
        /*00dc*/ 	.short	0x0100
        /*00de*/ 	.byte	0x08
	.zero		1


	//   ....[6]....
        /*00e0*/ 	.word	0x00000510
        /*00e4*/ 	.word	0x000000ff
        /*00e8*/ 	.word	0x00000040
        /*00ec*/ 	.short	0x0100
        /*00ee*/ 	.byte	0x06
	.zero		1


	//   ....[7]....
        /*00f0*/ 	.word	0x00000570
        /*00f4*/ 	.word	0x000000ff
        /*00f8*/ 	.word	0x00000048
        /*00fc*/ 	.short	0x0100
        /*00fe*/ 	.byte	0x06
	.zero		1


	//   ....[8]....
        /*0100*/ 	.word	0x00001190
        /*0104*/ 	.word	0x00000003
        /*0108*/ 	.word	0x00000000
        /*010c*/ 	.short	0x010a
        /*010e*/ 	.byte	0x3f
	.zero		1


	//   ....[9]....
        /*0110*/ 	.word	0x000011d0
        /*0114*/ 	.word	0x00000003
        /*0118*/ 	.word	0x00000000
        /*011c*/ 	.short	0x010a
        /*011e*/ 	.byte	0x3f
	.zero		1


	//   ....[10]....
        /*0120*/ 	.word	0x00001a40
        /*0124*/ 	.word	0x000000ff
        /*0128*/ 	.word	0x00000000
        /*012c*/ 	.short	0x010a
        /*012e*/ 	.byte	0x09
	.zero		1


	//   ....[11]....
        /*0130*/ 	.word	0x00001a80
        /*0134*/ 	.word	0x000000ff
        /*0138*/ 	.word	0x00000000
        /*013c*/ 	.short	0x010a
        /*013e*/ 	.byte	0x09
	.zero		1


	//   ....[12]....
        /*0140*/ 	.word	0x000021a0
        /*0144*/ 	.word	0x000000ff
        /*0148*/ 	.word	0x00000000
        /*014c*/ 	.short	0x0101
        /*014e*/ 	.byte	0x08
	.zero		1


	//   ....[13]....
        /*0150*/ 	.word	0x000023a0
        /*0154*/ 	.word	0x000000ff
        /*0158*/ 	.word	0x00000000
        /*015c*/ 	.short	0x0101
        /*015e*/ 	.byte	0x06
	.zero		1


	//   ....[14]....
        /*0160*/ 	.word	0x00005ca0
        /*0164*/ 	.word	0x0000000e
        /*0168*/ 	.word	0x00000018
        /*016c*/ 	.short	0x010a
        /*016e*/ 	.byte	0x3f
	.zero		1


	//   ....[15]....
        /*0170*/ 	.word	0x000060e0
        /*0174*/ 	.word	0x00000006
        /*0178*/ 	.word	0x00000048
        /*017c*/ 	.short	0x0101
        /*017e*/ 	.byte	0x3f
	.zero		1


	//   ....[16]....
        /*0180*/ 	.word	0x00006810
        /*0184*/ 	.word	0x00000007
        /*0188*/ 	.word	0x00000000
        /*018c*/ 	.short	0x010a
        /*018e*/ 	.byte	0x3f
	.zero		1


	//   ....[17]....
        /*0190*/ 	.word	0x00006890
        /*0194*/ 	.word	0x00000009
        /*0198*/ 	.word	0x00000000
        /*019c*/ 	.short	0x010a
        /*019e*/ 	.byte	0x3f
	.zero		1


	//   ....[18]....
        /*01a0*/ 	.word	0x00006920
        /*01a4*/ 	.word	0x00000003
        /*01a8*/ 	.word	0x00000000
        /*01ac*/ 	.short	0x010a
        /*01ae*/ 	.byte	0x3f
	.zero		1


	//   ....[19]....
        /*01b0*/ 	.word	0x00006980
        /*01b4*/ 	.word	0x00000003
        /*01b8*/ 	.word	0x00000000
        /*01bc*/ 	.short	0x010a
        /*01be*/ 	.byte	0x3f
	.zero		1


	//   ....[20]....
        /*01c0*/ 	.word	0x000069e0
        /*01c4*/ 	.word	0x00000004
        /*01c8*/ 	.word	0x00000000
        /*01cc*/ 	.short	0x010a
        /*01ce*/ 	.byte	0x3f
	.zero		1


	//   ....[21]....
        /*01d0*/ 	.word	0x00006ab0
        /*01d4*/ 	.word	0x0000000e
        /*01d8*/ 	.word	0x00000018
        /*01dc*/ 	.short	0x010a
        /*01de*/ 	.byte	0x3f
	.zero		1


	//   ....[22]....
        /*01e0*/ 	.word	0x00006b80
        /*01e4*/ 	.word	0x00000007
        /*01e8*/ 	.word	0x00000000
        /*01ec*/ 	.short	0x010a
        /*01ee*/ 	.byte	0x3f
	.zero		1


	//   ....[23]....
        /*01f0*/ 	.word	0x00006bd0
        /*01f4*/ 	.word	0x00000009
        /*01f8*/ 	.word	0x00000000
        /*01fc*/ 	.short	0x010a
        /*01fe*/ 	.byte	0x3f
	.zero		1


	//----- nvinfo : EIATTR_NUM_MBARRIERS
	.align		4
.L_35:
        /*0200*/ 	.byte	0x03, 0x38
        /*0202*/ 	.short	0x0008


	//----- nvinfo : EIATTR_EXIT_INSTR_OFFSETS
	.align		4
        /*0204*/ 	.byte	0x04, 0x1c
        /*0206*/ 	.short	(.L_37 - .L_36)


	//   ....[0]....
.L_36:
        /*0208*/ 	.word	0x000005c0


	//   ....[1]....
        /*020c*/ 	.word	0x00000e80


	//   ....[2]....
        /*0210*/ 	.word	0x00005310


	//   ....[3]....
        /*0214*/ 	.word	0x00005940


	//   ....[4]....
        /*0218*/ 	.word	0x00006970


	//----- nvinfo : EIATTR_MAX_THREADS
	.align		4
.L_37:
        /*021c*/ 	.byte	0x04, 0x05
        /*021e*/ 	.short	(.L_39 - .L_38)
.L_38:
        /*0220*/ 	.word	0x00000180
        /*0224*/ 	.word	0x00000001
        /*0228*/ 	.word	0x00000001


	//----- nvinfo : EIATTR_CRS_STACK_SIZE
	.align		4
.L_39:
        /*022c*/ 	.byte	0x04, 0x1e
        /*022e*/ 	.short	(.L_41 - .L_40)
.L_40:
        /*0230*/ 	.word	0x00000000


	//----- nvinfo : EIATTR_CBANK_PARAM_SIZE
	.align		4
.L_41:
        /*0234*/ 	.byte	0x03, 0x19
        /*0236*/ 	.short	0x0470


	//----- nvinfo : EIATTR_PARAM_CBANK
	.align		4
        /*0238*/ 	.byte	0x04, 0x0a
        /*023a*/ 	.short	(.L_43 - .L_42)
	.align		4
.L_42:
        /*023c*/ 	.word	index@(.nv.constant0._ZN7cutlass13device_kernelINS_4gemm6kernel13GemmUniversalIN4cute5tupleIJiiiiEEENS1_10collective13CollectiveMmaINS1_34MainloopSm90TmaGmmaWarpSpecializedILi3ENS5_IJNS4_1CILi1EEESB_SB_EEENS1_35KernelTmaWarpSpecializedCooperativeEEENS5_IJNSA_ILi256EEENSA_ILi32EEENSA_ILi128EEEEEENS_10bfloat16_tENS5_IJlSB_lEEESJ_SK_NS4_8TiledMMAINS4_8MMA_AtomIJNS4_4SM904GMMA27MMA_64x32x16_F32BF16BF16_SSILNSO_5MajorE0ELSQ_0ELNSO_7ScaleInE1ELSR_1EEEEEENS4_6LayoutINS5_IJNSA_ILi2EEESB_SB_EEENS5_IJSB_NSA_ILi0EEESX_EEEEENS5_IJNS4_10UnderscoreES10_S10_EEEEENS4_13SM90_TMA_LOADENS4_14ComposedLayoutINS4_7SwizzleILi3ELi4ELi3EEENS4_18smem_ptr_flag_bitsILi16EEENSU_INS5_IJNSA_ILi8EEENSA_ILi64EEEEEENS5_IJS1A_SB_EEEEEEEvNS4_8identityES13_S1E_vS1F_EENS_8epilogue10collective6detail29Sm90TmaWarpSpecializedAdapterINS1I_15DefaultEpilogueISJ_SK_SK_NS1H_6thread17LinearCombinationISJ_Li1EffLNS1M_9ScaleType4KindE0ELNS_15FloatRoundStyleE2ESJ_EENS1_15EpilogueDefaultEEEEEvvEEEEvNT_6ParamsE)
        /*0240*/ 	.short	0x0210
        /*0242*/ 	.short	0x0470


	//----- nvinfo : EIATTR_SW_WAR
	.align		4
.L_43:
        /*0244*/ 	.byte	0x04, 0x36
        /*0246*/ 	.short	(.L_45 - .L_44)
.L_44:
        /*0248*/ 	.word	0x00000008
.L_45:


//--------------------- .nv.callgraph             --------------------------
	.section	.nv.callgraph,"",@"SHT_CUDA_CALLGRAPH"
	.align	4
	.sectionentsize	8
	.align		4
        /*0000*/ 	.word	0x00000000
	.align		4
        /*0004*/ 	.word	0xffffffff
	.align		4
        /*0008*/ 	.word	index@(_ZN7cutlass13device_kernelINS_4gemm6kernel13GemmUniversalIN4cute5tupleIJiiiiEEENS1_10collective13CollectiveMmaINS1_34MainloopSm90TmaGmmaWarpSpecializedILi3ENS5_IJNS4_1CILi1EEESB_SB_EEENS1_35KernelTmaWarpSpecializedCooperativeEEENS5_IJNSA_ILi256EEENSA_ILi32EEENSA_ILi128EEEEEENS_10bfloat16_tENS5_IJlSB_lEEESJ_SK_NS4_8TiledMMAINS4_8MMA_AtomIJNS4_4SM904GMMA27MMA_64x32x16_F32BF16BF16_SSILNSO_5MajorE0ELSQ_0ELNSO_7ScaleInE1ELSR_1EEEEEENS4_6LayoutINS5_IJNSA_ILi2EEESB_SB_EEENS5_IJSB_NSA_ILi0EEESX_EEEEENS5_IJNS4_10UnderscoreES10_S10_EEEEENS4_13SM90_TMA_LOADENS4_14ComposedLayoutINS4_7SwizzleILi3ELi4ELi3EEENS4_18smem_ptr_flag_bitsILi16EEENSU_INS5_IJNSA_ILi8EEENSA_ILi64EEEEEENS5_IJS1A_SB_EEEEEEEvNS4_8identityES13_S1E_vS1F_EENS_8epilogue10collective6detail29Sm90TmaWarpSpecializedAdapterINS1I_15DefaultEpilogueISJ_SK_SK_NS1H_6thread17LinearCombinationISJ_Li1EffLNS1M_9ScaleType4KindE0ELNS_15FloatRoundStyleE2ESJ_EENS1_15EpilogueDefaultEEEEEvvEEEEvNT_6ParamsE)
	.align		4
        /*000c*/ 	.word	index@(__assertfail)
	.align		4
        /*0010*/ 	.word	0x00000000
	.align		4
        /*0014*/ 	.word	0xfffffffe
	.align		4
        /*0018*/ 	.word	0x00000000
	.align		4
        /*001c*/ 	.word	0xfffffffd
	.align		4
        /*0020*/ 	.word	0x00000000
	.align		4
        /*0024*/ 	.word	0xfffffffc


//--------------------- .nv.constant4             --------------------------
	.section	.nv.constant4,"a",@progbits
	.align	8
	.align		8
.nv.constant4:
        /*0000*/ 	.dword	__assertfail
	.align		8
        /*0008*/ 	.dword	__unnamed_1
	.align		8
        /*0010*/ 	.dword	_ZN40_INTERNAL_64dca3d5_4_k_cu_8c1b53ef_141624cuda3std3__45__cpo5beginE
	.align		8
        /*0018*/ 	.dword	_ZN40_INTERNAL_64dca3d5_4_k_cu_8c1b53ef_141624cuda3std3__45__cpo3endE
	.align		8
        /*0020*/ 	.dword	_ZN40_INTERNAL_64dca3d5_4_k_cu_8c1b53ef_141624cuda3std3__45__cpo6cbeginE
	.align		8
        /*0028*/ 	.dword	_ZN40_INTERNAL_64dca3d5_4_k_cu_8c1b53ef_141624cuda3std3__45__cpo4cendE
	.align		8
        /*0030*/ 	.dword	_ZN40_INTERNAL_64dca3d5_4_k_cu_8c1b53ef_141624cuda3std3__442_GLOBAL__N__64dca3d5_4_k_cu_8c1b53ef_141626ignoreE
	.align		8
        /*0038*/ 	.dword	_ZN40_INTERNAL_64dca3d5_4_k_cu_8c1b53ef_141624cuda3std3__419piecewise_constructE
	.align		8
        /*0040*/ 	.dword	_ZN40_INTERNAL_64dca3d5_4_k_cu_8c1b53ef_141624cuda3std3__48in_placeE
	.align		8
        /*0048*/ 	.dword	_ZN40_INTERNAL_64dca3d5_4_k_cu_8c1b53ef_141624cuda3std6ranges3__45__cpo4swapE
	.align		8
        /*0050*/ 	.dword	_ZN40_INTERNAL_64dca3d5_4_k_cu_8c1b53ef_141624cuda3std6ranges3__45__cpo9iter_moveE
	.align		8
        /*0058*/ 	.dword	_ZN40_INTERNAL_64dca3d5_4_k_cu_8c1b53ef_141624cute7productE
	.align		8
        /*0060*/ 	.dword	_ZN40_INTERNAL_64dca3d5_4_k_cu_8c1b53ef_141624cute1_E
	.align		8
        /*0068*/ 	.dword	$str$22
	.align		8
        /*0070*/ 	.dword	$str$23


//--------------------- .text._ZN7cutlass13device_kernelINS_4gemm6kernel13GemmUniversalIN4cute5tupleIJiiiiEEENS1_10collective13CollectiveMmaINS1_34MainloopSm90TmaGmmaWarpSpecializedILi3ENS5_IJNS4_1CILi1EEESB_SB_EEENS1_35KernelTmaWarpSpecializedCooperativeEEENS5_IJNSA_ILi256EEENSA_ILi32EEENSA_ILi128EEEEEENS_10bfloat16_tENS5_IJlSB_lEEESJ_SK_NS4_8TiledMMAINS4_8MMA_AtomIJNS4_4SM904GMMA27MMA_64x32x16_F32BF16BF16_SSILNSO_5MajorE0ELSQ_0ELNSO_7ScaleInE1ELSR_1EEEEEENS4_6LayoutINS5_IJNSA_ILi2EEESB_SB_EEENS5_IJSB_NSA_ILi0EEESX_EEEEENS5_IJNS4_10UnderscoreES10_S10_EEEEENS4_13SM90_TMA_LOADENS4_14ComposedLayoutINS4_7SwizzleILi3ELi4ELi3EEENS4_18smem_ptr_flag_bitsILi16EEENSU_INS5_IJNSA_ILi8EEENSA_ILi64EEEEEENS5_IJS1A_SB_EEEEEEEvNS4_8identityES13_S1E_vS1F_EENS_8epilogue10collective6detail29Sm90TmaWarpSpecializedAdapterINS1I_15DefaultEpilogueISJ_SK_SK_NS1H_6thread17LinearCombinationISJ_Li1EffLNS1M_9ScaleType4KindE0ELNS_15FloatRoundStyleE2ESJ_EENS1_15EpilogueDefaultEEEEEvvEEEEvNT_6ParamsE --------------------------
	.section	.text._ZN7cutlass13device_kernelINS_4gemm6kernel13GemmUniversalIN4cute5tupleIJiiiiEEENS1_10collective13CollectiveMmaINS1_34MainloopSm90TmaGmmaWarpSpecializedILi3ENS5_IJNS4_1CILi1EEESB_SB_EEENS1_35KernelTmaWarpSpecializedCooperativeEEENS5_IJNSA_ILi256EEENSA_ILi32EEENSA_ILi128EEEEEENS_10bfloat16_tENS5_IJlSB_lEEESJ_SK_NS4_8TiledMMAINS4_8MMA_AtomIJNS4_4SM904GMMA27MMA_64x32x16_F32BF16BF16_SSILNSO_5MajorE0ELSQ_0ELNSO_7ScaleInE1ELSR_1EEEEEENS4_6LayoutINS5_IJNSA_ILi2EEESB_SB_EEENS5_IJSB_NSA_ILi0EEESX_EEEEENS5_IJNS4_10UnderscoreES10_S10_EEEEENS4_13SM90_TMA_LOADENS4_14ComposedLayoutINS4_7SwizzleILi3ELi4ELi3EEENS4_18smem_ptr_flag_bitsILi16EEENSU_INS5_IJNSA_ILi8EEENSA_ILi64EEEEEENS5_IJS1A_SB_EEEEEEEvNS4_8identityES13_S1E_vS1F_EENS_8epilogue10collective6detail29Sm90TmaWarpSpecializedAdapterINS1I_15DefaultEpilogueISJ_SK_SK_NS1H_6thread17LinearCombinationISJ_Li1EffLNS1M_9ScaleType4KindE0ELNS_15FloatRoundStyleE2ESJ_EENS1_15EpilogueDefaultEEEEEvvEEEEvNT_6ParamsE,"ax",@progbits
	.align	128
.text._ZN7cutlass13device_kernelINS_4gemm6kernel13GemmUniversalIN4cute5tupleIJiiiiEEENS1_10collective13CollectiveMmaINS1_34MainloopSm90TmaGmmaWarpSpecializedILi3ENS5_IJNS4_1CILi1EEESB_SB_EEENS1_35KernelTmaWarpSpecializedCooperativeEEENS5_IJNSA_ILi256EEENSA_ILi32EEENSA_ILi128EEEEEENS_10bfloat16_tENS5_IJlSB_lEEESJ_SK_NS4_8TiledMMAINS4_8MMA_AtomIJNS4_4SM904GMMA27MMA_64x32x16_F32BF16BF16_SSILNSO_5MajorE0ELSQ_0ELNSO_7ScaleInE1ELSR_1EEEEEENS4_6LayoutINS5_IJNSA_ILi2EEESB_SB_EEENS5_IJSB_NSA_ILi0EEESX_EEEEENS5_IJNS4_10UnderscoreES10_S10_EEEEENS4_13SM90_TMA_LOADENS4_14ComposedLayoutINS4_7SwizzleILi3ELi4ELi3EEENS4_18smem_ptr_flag_bitsILi16EEENSU_INS5_IJNSA_ILi8EEENSA_ILi64EEEEEENS5_IJS1A_SB_EEEEEEEvNS4_8identityES13_S1E_vS1F_EENS_8epilogue10collective6detail29Sm90TmaWarpSpecializedAdapterINS1I_15DefaultEpilogueISJ_SK_SK_NS1H_6thread17LinearCombinationISJ_Li1EffLNS1M_9ScaleType4KindE0ELNS_15FloatRoundStyleE2ESJ_EENS1_15EpilogueDefaultEEEEEvvEEEEvNT_6ParamsE:
        .type           _ZN7cutlass13device_kernelINS_4gemm6kernel13GemmUniversalIN4cute5tupleIJiiiiEEENS1_10collective13CollectiveMmaINS1_34MainloopSm90TmaGmmaWarpSpecializedILi3ENS5_IJNS4_1CILi1EEESB_SB_EEENS1_35KernelTmaWarpSpecializedCooperativeEEENS5_IJNSA_ILi256EEENSA_ILi32EEENSA_ILi128EEEEEENS_10bfloat16_tENS5_IJlSB_lEEESJ_SK_NS4_8TiledMMAINS4_8MMA_AtomIJNS4_4SM904GMMA27MMA_64x32x16_F32BF16BF16_SSILNSO_5MajorE0ELSQ_0ELNSO_7ScaleInE1ELSR_1EEEEEENS4_6LayoutINS5_IJNSA_ILi2EEESB_SB_EEENS5_IJSB_NSA_ILi0EEESX_EEEEENS5_IJNS4_10UnderscoreES10_S10_EEEEENS4_13SM90_TMA_LOADENS4_14ComposedLayoutINS4_7SwizzleILi3ELi4ELi3EEENS4_18smem_ptr_flag_bitsILi16EEENSU_INS5_IJNSA_ILi8EEENSA_ILi64EEEEEENS5_IJS1A_SB_EEEEEEEvNS4_8identityES13_S1E_vS1F_EENS_8epilogue10collective6detail29Sm90TmaWarpSpecializedAdapterINS1I_15DefaultEpilogueISJ_SK_SK_NS1H_6thread17LinearCombinationISJ_Li1EffLNS1M_9ScaleType4KindE0ELNS_15FloatRoundStyleE2ESJ_EENS1_15EpilogueDefaultEEEEEvvEEEEvNT_6ParamsE,@function
        .size           _ZN7cutlass13device_kernelINS_4gemm6kernel13GemmUniversalIN4cute5tupleIJiiiiEEENS1_10collective13CollectiveMmaINS1_34MainloopSm90TmaGmmaWarpSpecializedILi3ENS5_IJNS4_1CILi1EEESB_SB_EEENS1_35KernelTmaWarpSpecializedCooperativeEEENS5_IJNSA_ILi256EEENSA_ILi32EEENSA_ILi128EEEEEENS_10bfloat16_tENS5_IJlSB_lEEESJ_SK_NS4_8TiledMMAINS4_8MMA_AtomIJNS4_4SM904GMMA27MMA_64x32x16_F32BF16BF16_SSILNSO_5MajorE0ELSQ_0ELNSO_7ScaleInE1ELSR_1EEEEEENS4_6LayoutINS5_IJNSA_ILi2EEESB_SB_EEENS5_IJSB_NSA_ILi0EEESX_EEEEENS5_IJNS4_10UnderscoreES10_S10_EEEEENS4_13SM90_TMA_LOADENS4_14ComposedLayoutINS4_7SwizzleILi3ELi4ELi3EEENS4_18smem_ptr_flag_bitsILi16EEENSU_INS5_IJNSA_ILi8EEENSA_ILi64EEEEEENS5_IJS1A_SB_EEEEEEEvNS4_8identityES13_S1E_vS1F_EENS_8epilogue10collective6detail29Sm90TmaWarpSpecializedAdapterINS1I_15DefaultEpilogueISJ_SK_SK_NS1H_6thread17LinearCombinationISJ_Li1EffLNS1M_9ScaleType4KindE0ELNS_15FloatRoundStyleE2ESJ_EENS1_15EpilogueDefaultEEEEEvvEEEEvNT_6ParamsE,(.L_x_126 - _ZN7cutlass13device_kernelINS_4gemm6kernel13GemmUniversalIN4cute5tupleIJiiiiEEENS1_10collective13CollectiveMmaINS1_34MainloopSm90TmaGmmaWarpSpecializedILi3ENS5_IJNS4_1CILi1EEESB_SB_EEENS1_35KernelTmaWarpSpecializedCooperativeEEENS5_IJNSA_ILi256EEENSA_ILi32EEENSA_ILi128EEEEEENS_10bfloat16_tENS5_IJlSB_lEEESJ_SK_NS4_8TiledMMAINS4_8MMA_AtomIJNS4_4SM904GMMA27MMA_64x32x16_F32BF16BF16_SSILNSO_5MajorE0ELSQ_0ELNSO_7ScaleInE1ELSR_1EEEEEENS4_6LayoutINS5_IJNSA_ILi2EEESB_SB_EEENS5_IJSB_NSA_ILi0EEESX_EEEEENS5_IJNS4_10UnderscoreES10_S10_EEEEENS4_13SM90_TMA_LOADENS4_14ComposedLayoutINS4_7SwizzleILi3ELi4ELi3EEENS4_18smem_ptr_flag_bitsILi16EEENSU_INS5_IJNSA_ILi8EEENSA_ILi64EEEEEENS5_IJS1A_SB_EEEEEEEvNS4_8identityES13_S1E_vS1F_EENS_8epilogue10collective6detail29Sm90TmaWarpSpecializedAdapterINS1I_15DefaultEpilogueISJ_SK_SK_NS1H_6thread17LinearCombinationISJ_Li1EffLNS1M_9ScaleType4KindE0ELNS_15FloatRoundStyleE2ESJ_EENS1_15EpilogueDefaultEEEEEvvEEEEvNT_6ParamsE)
        .other          _ZN7cutlass13device_kernelINS_4gemm6kernel13GemmUniversalIN4cute5tupleIJiiiiEEENS1_10collective13CollectiveMmaINS1_34MainloopSm90TmaGmmaWarpSpecializedILi3ENS5_IJNS4_1CILi1EEESB_SB_EEENS1_35KernelTmaWarpSpecializedCooperativeEEENS5_IJNSA_ILi256EEENSA_ILi32EEENSA_ILi128EEEEEENS_10bfloat16_tENS5_IJlSB_lEEESJ_SK_NS4_8TiledMMAINS4_8MMA_AtomIJNS4_4SM904GMMA27MMA_64x32x16_F32BF16BF16_SSILNSO_5MajorE0ELSQ_0ELNSO_7ScaleInE1ELSR_1EEEEEENS4_6LayoutINS5_IJNSA_ILi2EEESB_SB_EEENS5_IJSB_NSA_ILi0EEESX_EEEEENS5_IJNS4_10UnderscoreES10_S10_EEEEENS4_13SM90_TMA_LOADENS4_14ComposedLayoutINS4_7SwizzleILi3ELi4ELi3EEENS4_18smem_ptr_flag_bitsILi16EEENSU_INS5_IJNSA_ILi8EEENSA_ILi64EEEEEENS5_IJS1A_SB_EEEEEEEvNS4_8identityES13_S1E_vS1F_EENS_8epilogue10collective6detail29Sm90TmaWarpSpecializedAdapterINS1I_15DefaultEpilogueISJ_SK_SK_NS1H_6thread17LinearCombinationISJ_Li1EffLNS1M_9ScaleType4KindE0ELNS_15FloatRoundStyleE2ESJ_EENS1_15EpilogueDefaultEEEEEvvEEEEvNT_6ParamsE,@"STO_CUDA_ENTRY STV_DEFAULT"
_ZN7cutlass13device_kernelINS_4gemm6kernel13GemmUniversalIN4cute5tupleIJiiiiEEENS1_10collective13CollectiveMmaINS1_34MainloopSm90TmaGmmaWarpSpecializedILi3ENS5_IJNS4_1CILi1EEESB_SB_EEENS1_35KernelTmaWarpSpecializedCooperativeEEENS5_IJNSA_ILi256EEENSA_ILi32EEENSA_ILi128EEEEEENS_10bfloat16_tENS5_IJlSB_lEEESJ_SK_NS4_8TiledMMAINS4_8MMA_AtomIJNS4_4SM904GMMA27MMA_64x32x16_F32BF16BF16_SSILNSO_5MajorE0ELSQ_0ELNSO_7ScaleInE1ELSR_1EEEEEENS4_6LayoutINS5_IJNSA_ILi2EEESB_SB_EEENS5_IJSB_NSA_ILi0EEESX_EEEEENS5_IJNS4_10UnderscoreES10_S10_EEEEENS4_13SM90_TMA_LOADENS4_14ComposedLayoutINS4_7SwizzleILi3ELi4ELi3EEENS4_18smem_ptr_flag_bitsILi16EEENSU_INS5_IJNSA_ILi8EEENSA_ILi64EEEEEENS5_IJS1A_SB_EEEEEEEvNS4_8identityES13_S1E_vS1F_EENS_8epilogue10collective6detail29Sm90TmaWarpSpecializedAdapterINS1I_15DefaultEpilogueISJ_SK_SK_NS1H_6thread17LinearCombinationISJ_Li1EffLNS1M_9ScaleType4KindE0ELNS_15FloatRoundStyleE2ESJ_EENS1_15EpilogueDefaultEEEEEvvEEEEvNT_6ParamsE:
[----:B------:R-:W0:Y:S01]  /*0000*/  LDC R1, c[0x0][0x28] ;  /* 0x00000a00ff017b82 */ /* 0x000e220000000800 */
[----:B------:R-:W1:Y:S01]  /*0010*/  S2R R18, SR_TID.X ;  /* 0x0000000000127919 */ /* 0x000e620000002100 */
[----:B------:R-:W-:Y:S01]  /*0020*/  ELECT P0, URZ, PT ;  /* 0x00000000003f782f */ /* 0x000fe20003800000 */
[----:B------:R-:W-:Y:S01]  /*0030*/  BSSY B0, `(.L_x_0) ;  /* 0x000000f000007945 */ /* 0x000fe20003800000 */
[--C-:B-1----:R-:W-:Y:S02]  /*0040*/  SHF.R.U32.HI R0, RZ, 0x5, R18.reuse ;  /* 0x00000005ff007819 */ /* 0x102fe40000011612 */
[----:B------:R-:W-:-:S03]  /*0050*/  SHF.R.U32.HI R22, RZ, 0x7, R18 ;  /* 0x00000007ff167819 */ /* 0x000fc60000011612 */
[----:B------:R-:W1:Y:S04]  /*0060*/  SHFL.IDX PT, R5, R0, RZ, 0x1f ;  /* 0x00001fff00057589 */ /* 0x000e6800000e0000 */
[----:B------:R2:W3:Y:S01]  /*0070*/  SHFL.IDX PT, R8, R22, RZ, 0x1f ;  /* 0x00001fff16087589 */ /* 0x0004e200000e0000 */
[----:B-1----:R-:W-:-:S13]  /*0080*/  ISETP.NE.OR P0, PT, R5, RZ, !P0 ;  /* 0x000000ff0500720c */ /* 0x002fda0004705670 */
[----:B0-23--:R-:W-:Y:S05]  /*0090*/  @P0 BRA `(.L_x_1) ;  /* 0x0000000000200947 */ /* 0x00dfea0003800000 */
[----:B------:R-:W-:Y:S02]  /*00a0*/  ULDC.64 UR4, c[0x0][0x198] ;  /* 0x0000660000047ab9 */ /* 0x000fe40000000a00 */
[----:B------:R-:W-:Y:S02]  /*00b0*/  UIADD3 UR6, UP0, UR4, 0xf0, URZ ;  /* 0x000000f004067890 */ /* 0x000fe4000ff1e03f */
[----:B------:R-:W-:Y:S02]  /*00c0*/  UIADD3 UR4, UP1, UR4, 0x1f0, URZ ;  /* 0x000001f004047890 */ /* 0x000fe4000ff3e03f */
[----:B------:R-:W-:Y:S02]  /*00d0*/  UIADD3.X UR7, URZ, UR5, URZ, UP0, !UPT ;  /* 0x000000053f077290 */ /* 0x000fe400087fe43f */
[----:B------:R-:W-:-:S07]  /*00e0*/  UIADD3.X UR5, URZ, UR5, URZ, UP1, !UPT ;  /* 0x000000053f057290 */ /* 0x000fce0008ffe43f */
[----:B------:R0:W-:Y:S02]  /*00f0*/  UTMACCTL.PF [UR6] ;  /* 0x00000000060079b9 */ /* 0x0001e40008040000 */
[----:B------:R0:W-:Y:S02]  /*0100*/  UTMACCTL.PF [UR4] ;  /* 0x00000000040079b9 */ /* 0x0001e40008040000 */
[----:B0-----:R-:W-:Y:S01]  /*0110*/  NOP ;  /* 0x0000000000007918 */ /* 0x001fe20000000000 */
.L_x_1:
[----:B------:R-:W-:Y:S05]  /*0120*/  BSYNC B0 ;  /* 0x0000000000007941 */ /* 0x000fea0003800000 */
.L_x_0:
[----:B------:R-:W0:Y:S02]  /*0130*/  SHFL.IDX PT, R2, R0, RZ, 0x1f ;  /* 0x00001fff00027589 */ /* 0x000e2400000e0000 */
[----:B0-----:R-:W-:-:S13]  /*0140*/  ISETP.NE.AND P0, PT, R2, RZ, PT ;  /* 0x000000ff0200720c */ /* 0x001fda0003f05270 */
[----:B------:R-:W-:Y:S05]  /*0150*/  @P0 BRA `(.L_x_2) ;  /* 0x0000000000500947 */ /* 0x000fea0003800000 */
[----:B------:R-:W0:Y:S01]  /*0160*/  S2UR UR8, SR_CgaCtaId ;  /* 0x00000000000879c3 */ /* 0x000e220000008800 */
[----:B------:R-:W-:Y:S01]  /*0170*/  UMOV UR4, 0x400 ;  /* 0x0000040000047882 */ /* 0x000fe20000000000 */
[----:B------:R-:W-:Y:S01]  /*0180*/  UMOV UR5, 0x1 ;  /* 0x0000000100057882 */ /* 0x000fe20000000000 */
[----:B------:R-:W-:Y:S01]  /*0190*/  UMOV UR6, 0x100 ;  /* 0x0000010000067882 */ /* 0x000fe20000000000 */
[----:B------:R-:W-:Y:S01]  /*01a0*/  ELECT P0, URZ, PT ;  /* 0x00000000003f782f */ /* 0x000fe20003800000 */
[----:B------:R-:W-:-:S04]  /*01b0*/  UIADD3 UR6, -UR6, 0x100000, URZ ;  /* 0x0010000006067890 */ /* 0x000fc8000fffe13f */
[----:B------:R-:W-:Y:S02]  /*01c0*/  USHF.L.U32 UR7, UR6, 0xb, URZ ;  /* 0x0000000b06077899 */ /* 0x000fe4000800063f */
[----:B------:R-:W-:Y:S02]  /*01d0*/  USHF.L.U32 UR6, UR6, 0x1, URZ ;  /* 0x0000000106067899 */ /* 0x000fe4000800063f */
[----:B0-----:R-:W-:Y:S02]  /*01e0*/  ULEA UR8, UR8, UR4, 0x18 ;  /* 0x0000000408087291 */ /* 0x001fe4000f8ec03f */
[----:B------:R-:W-:-:S04]  /*01f0*/  UIADD3 UR4, -UR5, 0x100000, URZ ;  /* 0x0010000005047890 */ /* 0x000fc8000fffe13f */
[----:B------:R-:W-:Y:S02]  /*0200*/  USHF.L.U32 UR5, UR4, 0xb, URZ ;  /* 0x0000000b04057899 */ /* 0x000fe4000800063f */
[----:B------:R-:W-:Y:S01]  /*0210*/  USHF.L.U32 UR4, UR4, 0x1, URZ ;  /* 0x0000000104047899 */ /* 0x000fe2000800063f */
[----:B------:R-:W0:Y:S11]  /*0220*/  FENCE.VIEW.ASYNC.S ;  /* 0x00000000000073c6 */ /* 0x000e360000000000 */
[----:B0-----:R0:W1:Y:S01]  /*0230*/  SYNCS.EXCH.64 URZ, [UR8], UR4 ;  /* 0x00000004083f75b2 */ /* 0x0010620008000100 */
[----:B------:R0:W2:Y:S01]  /*0240*/  SYNCS.EXCH.64 URZ, [UR8+0x18], UR6 ;  /* 0x00001806083f75b2 */ /* 0x0000a20008000100 */
[----:B------:R0:W3:Y:S01]  /*0250*/  SYNCS.EXCH.64 URZ, [UR8+0x8], UR4 ;  /* 0x00000804083f75b2 */ /* 0x0000e20008000100 */
[----:B------:R0:W4:Y:S01]  /*0260*/  SYNCS.EXCH.64 URZ, [UR8+0x20], UR6 ;  /* 0x00002006083f75b2 */ /* 0x0001220008000100 */
[----:B------:R0:W0:Y:S01]  /*0270*/  SYNCS.EXCH.64 URZ, [UR8+0x10], UR4 ;  /* 0x00001004083f75b2 */ /* 0x0000220008000100 */
[----:B------:R0:W0:Y:S01]  /*0280*/  SYNCS.EXCH.64 URZ, [UR8+0x28], UR6 ;  /* 0x00002806083f75b2 */ /* 0x0000220008000100 */
[----:B------:R-:W-:Y:S01]  /*0290*/  NOP ;  /* 0x0000000000007918 */ /* 0x000fe20000000000 */
.L_x_2:
[----:B------:R-:W5:Y:S01]  /*02a0*/  SHFL.IDX PT, R0, R0, RZ, 0x1f ;  /* 0x00001fff00007589 */ /* 0x000f6200000e0000 */
[----:B------:R-:W-:Y:S01]  /*02b0*/  ELECT P0, URZ, PT ;  /* 0x00000000003f782f */ /* 0x000fe20003800000 */
[----:B------:R-:W1:Y:S01]  /*02c0*/  LDC R2, c[0x0][0x65c] ;  /* 0x00019700ff027b82 */ /* 0x000e620000000800 */
[----:B------:R-:W-:Y:S01]  /*02d0*/  SHF.R.S32.HI R6, RZ, 0x1f, R5 ;  /* 0x0000001fff067819 */ /* 0x000fe20000011405 */
[----:B------:R-:W2:Y:S01]  /*02e0*/  S2R R3, SR_CTAID.Y ;  /* 0x0000000000037919 */ /* 0x000ea20000002600 */
[----:B0-----:R-:W-:Y:S01]  /*02f0*/  UMOV UR4, 0x20 ;  /* 0x0000002000047882 */ /* 0x001fe20000000000 */
[----:B------:R-:W-:Y:S01]  /*0300*/  ISETP.NE.AND P2, PT, R8, RZ, PT ;  /* 0x000000ff0800720c */ /* 0x000fe20003f45270 */
[----:B------:R-:W-:Y:S01]  /*0310*/  NOP ;  /* 0x0000000000007918 */ /* 0x000fe20000000000 */
[----:B------:R-:W0:Y:S01]  /*0320*/  S2R R4, SR_CTAID.X ;  /* 0x0000000000047919 */ /* 0x000e220000002500 */
[----:B------:R-:W-:Y:S01]  /*0330*/  LEA.HI R6, R6, R5, RZ, 0x2 ;  /* 0x0000000506067211 */ /* 0x000fe200078f10ff */
[----:B------:R-:W-:Y:S01]  /*0340*/  NOP ;  /* 0x0000000000007918 */ /* 0x000fe20000000000 */
[----:B-----5:R-:W-:-:S02]  /*0350*/  ISETP.NE.OR P0, PT, R0, RZ, !P0 ;  /* 0x000000ff0000720c */ /* 0x020fc40004705670 */
[----:B-1----:R-:W-:-:S04]  /*0360*/  ISETP.NE.AND P3, PT, R2, 0x1, PT ;  /* 0x000000010200780c */ /* 0x002fc80003f65270 */
[----:B------:R-:W-:Y:S02]  /*0370*/  P2R R0, PR, RZ, 0x8 ;  /* 0x00000008ff007803 */ /* 0x000fe40000000000 */
[----:B------:R-:W-:-:S05]  /*0380*/  LOP3.LUT R0, R6, 0xfffffffc, RZ, 0xc0, !PT ;  /* 0xfffffffc06007812 */ /* 0x000fca00078ec0ff */
[----:B------:R-:W-:Y:S01]  /*0390*/  VOTEU.ALL UP0, P0 ;  /* 0x00000000003f7886 */ /* 0x000fe20000000000 */
[----:B------:R-:W-:Y:S01]  /*03a0*/  IMAD.IADD R0, R5, 0x1, -R0 ;  /* 0x0000000105007824 */ /* 0x000fe200078e0a00 */
[----:B------:R-:W0:Y:S01]  /*03b0*/  @P3 LDC R17, c[0x0][0x10] ;  /* 0x00000400ff113b82 */ /* 0x000e220000000800 */
[----:B------:R-:W-:Y:S01]  /*03c0*/  VOTEU.ALL UP1, P0 ;  /* 0x00000000003f7886 */ /* 0x000fe20000020000 */
[----:B--2---:R-:W-:Y:S01]  /*03d0*/  @P3 IMAD.MOV.U32 R6, RZ, RZ, R3 ;  /* 0x000000ffff063224 */ /* 0x004fe200078e0003 */
[----:B------:R-:W-:Y:S01]  /*03e0*/  @!UP0 UMOV UR6, 0x400 ;  /* 0x0000040000068882 */ /* 0x000fe20000000000 */
[----:B------:R-:W-:-:S04]  /*03f0*/  @!UP0 UIADD3 UR4, -UR4, 0x100000, URZ ;  /* 0x0010000004048890 */ /* 0x000fc8000fffe13f */
[----:B------:R-:W-:Y:S02]  /*0400*/  @!UP0 USHF.L.U32 UR5, UR4, 0xb, URZ ;  /* 0x0000000b04058899 */ /* 0x000fe4000800063f */
[----:B------:R-:W-:Y:S01]  /*0410*/  @!UP0 USHF.L.U32 UR4, UR4, 0x1, URZ ;  /* 0x0000000104048899 */ /* 0x000fe2000800063f */
[----:B------:R-:W-:Y:S02]  /*0420*/  @P3 IMAD.MOV.U32 R7, RZ, RZ, RZ ;  /* 0x000000ffff073224 */ /* 0x000fe400078e00ff */
[----:B------:R-:W-:Y:S01]  /*0430*/  IMAD.MOV.U32 R5, RZ, RZ, RZ ;  /* 0x000000ffff057224 */ /* 0x000fe200078e00ff */
[----:B------:R-:W1:Y:S01]  /*0440*/  @!UP0 S2UR UR7, SR_CgaCtaId ;  /* 0x00000000000789c3 */ /* 0x000e620000008800 */
[----:B------:R-:W-:-:S07]  /*0450*/  @P3 IMAD.MOV.U32 R11, RZ, RZ, RZ ;  /* 0x000000ffff0b3224 */ /* 0x000fce00078e00ff */
[----:B------:R-:W2:Y:S01]  /*0460*/  @!P3 LDC R9, c[0x0][0xc] ;  /* 0x00000300ff09bb82 */ /* 0x000ea20000000800 */
[----:B0-----:R-:W-:-:S04]  /*0470*/  @P3 IMAD.WIDE.U32 R16, R4, R17, R6 ;  /* 0x0000001104103225 */ /* 0x001fc800078e0006 */
[----:B------:R-:W-:Y:S01]  /*0480*/  @P3 IMAD.IADD R17, R17, 0x1, R11 ;  /* 0x0000000111113824 */ /* 0x000fe200078e020b */
[----:B-1----:R-:W-:Y:S01]  /*0490*/  @!UP0 ULEA UR6, UR7, UR6, 0x18 ;  /* 0x0000000607068291 */ /* 0x002fe2000f8ec03f */
[----:B------:R-:W-:Y:S01]  /*04a0*/  VOTEU.ALL UP0, P0 ;  /* 0x00000000003f7886 */ /* 0x000fe20000000000 */
[----:B------:R-:W-:-:S04]  /*04b0*/  ISETP.NE.AND P0, PT, R0, 0x3, PT ;  /* 0x000000030000780c */ /* 0x000fc80003f05270 */
[----:B------:R-:W-:Y:S01]  /*04c0*/  ISETP.EQ.OR P0, PT, R0, RZ, !P0 ;  /* 0x000000ff0000720c */ /* 0x000fe20004702670 */
[----:B--2---:R-:W-:-:S03]  /*04d0*/  @!P3 IMAD.WIDE.U32 R6, R9, R3, R4 ;  /* 0x000000030906b225 */ /* 0x004fc600078e0004 */
[C---:B------:R-:W-:Y:S01]  /*04e0*/  ISETP.EQ.AND P0, PT, R8.reuse, RZ, P0 ;  /* 0x000000ff0800720c */ /* 0x040fe20000702270 */
[----:B------:R-:W-:Y:S01]  /*04f0*/  VIADD R8, R8, 0xffffffff ;  /* 0xffffffff08087836 */ /* 0x000fe20000000000 */
[----:B------:R-:W0:Y:S02]  /*0500*/  FENCE.VIEW.ASYNC.S ;  /* 0x00000000000073c6 */ /* 0x000e240000000000 */
[----:B0-----:R0:W3:Y:S01]  /*0510*/  @!UP0 SYNCS.EXCH.64 URZ, [UR6+0x40], UR4 ;  /* 0x00004004063f85b2 */ /* 0x0010e20008000100 */
[----:B------:R-:W-:Y:S01]  /*0520*/  @!P3 IMAD.MOV.U32 R16, RZ, RZ, R6 ;  /* 0x000000ffff10b224 */ /* 0x000fe200078e0006 */
[----:B------:R-:W-:Y:S01]  /*0530*/  SEL R19, RZ, 0x1, !P0 ;  /* 0x00000001ff137807 */ /* 0x000fe20004000000 */
[----:B------:R-:W-:Y:S01]  /*0540*/  @!P3 IMAD.MOV.U32 R17, RZ, RZ, R7 ;  /* 0x000000ffff11b224 */ /* 0x000fe200078e0007 */
[----:B------:R-:W-:-:S04]  /*0550*/  ISETP.GE.U32.AND P1, PT, R8, 0x2, PT ;  /* 0x000000020800780c */ /* 0x000fc80003f26070 */
[----:B------:R-:W-:Y:S01]  /*0560*/  SEL R19, R19, 0x2, P1 ;  /* 0x0000000213137807 */ /* 0x000fe20000800000 */
[----:B------:R0:W3:Y:S01]  /*0570*/  @!UP1 SYNCS.EXCH.64 URZ, [UR6+0x48], UR4 ;  /* 0x00004804063f95b2 */ /* 0x0000e20008000100 */
[----:B------:R-:W-:Y:S01]  /*0580*/  NOP ;  /* 0x0000000000007918 */ /* 0x000fe20000000000 */
[----:B---34-:R-:W-:Y:S06]  /*0590*/  BAR.SYNC.DEFER_BLOCKING 0x0 ;  /* 0x0000000000007b1d */ /* 0x018fec0000010000 */
[----:B------:R-:W-:Y:S05]  /*05a0*/  @!P2 BRA `(.L_x_3) ;  /* 0x0000004c005ca947 */ /* 0x000fea0003800000 */
[----:B------:R-:W-:-:S13]  /*05b0*/  ISETP.GT.U32.AND P0, PT, R8, 0x1, PT ;  /* 0x000000010800780c */ /* 0x000fda0003f04070 */
[----:B0-----:R-:W-:Y:S05]  /*05c0*/  @P0 EXIT ;  /* 0x000000000000094d */ /* 0x001fea0003800000 */
[----:B------:R-:W-:Y:S01]  /*05d0*/  ULDC.64 UR4, c[0x0][0x650] ;  /* 0x0001940000047ab9 */ /* 0x000fe20000000a00 */
[----:B------:R-:W-:Y:S01]  /*05e0*/  PRMT R0, RZ, 0x7610, R0 ;  /* 0x00007610ff007816 */ /* 0x000fe20000000000 */
[----:B------:R-:W-:Y:S01]  /*05f0*/  IMAD.MOV.U32 R60, RZ, RZ, -0x1 ;  /* 0xffffffffff3c7424 */ /* 0x000fe200078e00ff */
[----:B------:R-:W-:Y:S01]  /*0600*/  ISETP.GE.U32.AND P0, PT, R16, UR4, PT ;  /* 0x0000000410007c0c */ /* 0x000fe2000bf06070 */
[----:B------:R-:W-:Y:S02]  /*0610*/  IMAD.MOV.U32 R58, RZ, RZ, -0x1 ;  /* 0xffffffffff3a7424 */ /* 0x000fe400078e00ff */
[----:B------:R-:W-:Y:S01]  /*0620*/  IMAD.MOV.U32 R23, RZ, RZ, -0x1 ;  /* 0xffffffffff177424 */ /* 0x000fe200078e00ff */
[----:B------:R-:W-:-:S13]  /*0630*/  ISETP.GE.U32.AND.EX P0, PT, R17, UR5, PT, P0 ;  /* 0x0000000511007c0c */ /* 0x000fda000bf06100 */
[----:B------:R-:W-:Y:S05]  /*0640*/  @P0 BRA `(.L_x_4) ;  /* 0x0000000400540947 */ /* 0x000fea0003800000 */
[----:B------:R-:W0:Y:S01]  /*0650*/  LDC.64 R14, c[0x0][0x628] ;  /* 0x00018a00ff0e7b82 */ /* 0x000e220000000a00 */
[----:B------:R-:W-:Y:S02]  /*0660*/  IMAD.MOV.U32 R6, RZ, RZ, R16 ;  /* 0x000000ffff067224 */ /* 0x000fe400078e0010 */
[----:B------:R-:W-:-:S05]  /*0670*/  IMAD.MOV.U32 R7, RZ, RZ, R17 ;  /* 0x000000ffff077224 */ /* 0x000fca00078e0011 */
[----:B------:R-:W1:Y:S08]  /*0680*/  LDC R0, c[0x0][0x630] ;  /* 0x00018c00ff007b82 */ /* 0x000e700000000800 */
[----:B------:R-:W2:Y:S01]  /*0690*/  LDC.64 R20, c[0x0][0x620] ;  /* 0x00018800ff147b82 */ /* 0x000ea20000000a00 */
[----:B0-----:R-:W-:-:S04]  /*06a0*/  ISETP.NE.U32.AND P0, PT, R14, RZ, PT ;  /* 0x000000ff0e00720c */ /* 0x001fc80003f05070 */
[----:B------:R-:W-:-:S13]  /*06b0*/  ISETP.NE.AND.EX P0, PT, R15, RZ, PT, P0 ;  /* 0x000000ff0f00720c */ /* 0x000fda0003f05300 */
[----:B-12---:R-:W-:Y:S05]  /*06c0*/  @!P0 BRA `(.L_x_5) ;  /* 0x0000000000288947 */ /* 0x006fea0003800000 */
[----:B------:R-:W0:Y:S02]  /*06d0*/  LDC R11, c[0x0][0x634] ;  /* 0x00018d00ff0b7b82 */ /* 0x000e240000000800 */
[----:B0-----:R-:W-:-:S05]  /*06e0*/  IADD3 R11, P0, R16, R11, RZ ;  /* 0x0000000b100b7210 */ /* 0x001fca0007f1e0ff */
[----:B------:R-:W-:-:S04]  /*06f0*/  IMAD.X R13, RZ, RZ, R17, P0 ;  /* 0x000000ffff0d7224 */ /* 0x000fc800000e0611 */
[----:B------:R-:W-:-:S04]  /*0700*/  IMAD.WIDE.U32 R6, R13, R14, RZ ;  /* 0x0000000e0d067225 */ /* 0x000fc800078e00ff */
[----:B------:R-:W-:-:S04]  /*0710*/  IMAD.WIDE.U32 R8, P0, R11, R15, R6 ;  /* 0x0000000f0b087225 */ /* 0x000fc80007800006 */
[----:B------:R-:W-:Y:S01]  /*0720*/  IMAD.WIDE.U32 R6, R11, R14, RZ ;  /* 0x0000000e0b067225 */ /* 0x000fe200078e00ff */
[----:B------:R-:W-:-:S03]  /*0730*/  IADD3.X R11, RZ, RZ, RZ, P0, !PT ;  /* 0x000000ffff0b7210 */ /* 0x000fc600007fe4ff */
[----:B------:R-:W-:Y:S01]  /*0740*/  IMAD.MOV.U32 R10, RZ, RZ, R9 ;  /* 0x000000ffff0a7224 */ /* 0x000fe200078e0009 */
[----:B------:R-:W-:-:S05]  /*0750*/  IADD3 RZ, P0, R7, R8, RZ ;  /* 0x0000000807ff7210 */ /* 0x000fca0007f1e0ff */
[----:B------:R-:W-:-:S08]  /*0760*/  IMAD.WIDE.U32.X R6, R13, R15, R10, P0 ;  /* 0x0000000f0d067225 */ /* 0x000fd000000e040a */
.L_x_5:
[-CC-:B------:R-:W-:Y:S01]  /*0770*/  SHF.R.U64 R23, R6, R0.reuse, R7.reuse ;  /* 0x0000000006177219 */ /* 0x180fe20000001207 */
[----:B------:R-:W0:Y:S01]  /*0780*/  LDC R10, c[0x0][0x618] ;  /* 0x00018600ff0a7b82 */ /* 0x000e220000000800 */
[----:B------:R-:W-:Y:S01]  /*0790*/  SHF.R.U32.HI R5, RZ, R0, R7 ;  /* 0x00000000ff057219 */ /* 0x000fe20000011607 */
[----:B------:R-:W-:Y:S01]  /*07a0*/  ULDC UR4, c[0x0][0x150] ;  /* 0x0000540000047ab9 */ /* 0x000fe20000000800 */
[----:B------:R-:W-:Y:S02]  /*07b0*/  IADD3 R9, P0, RZ, -R23, RZ ;  /* 0x80000017ff097210 */ /* 0x000fe40007f1e0ff */
[----:B------:R-:W-:-:S03]  /*07c0*/  I2FP.F32.U32 R0, R4 ;  /* 0x0000000400007245 */ /* 0x000fc60000201000 */
[----:B------:R-:W1:Y:S01]  /*07d0*/  LDC.64 R28, c[0x0][0x640] ;  /* 0x00019000ff1c7b82 */ /* 0x000e620000000a00 */
[----:B------:R-:W-:Y:S02]  /*07e0*/  IMAD.X R11, RZ, RZ, ~R5, P0 ;  /* 0x000000ffff0b7224 */ /* 0x000fe400000e0e05 */
[----:B------:R-:W-:Y:S01]  /*07f0*/  FMUL R0, R0, UR4 ;  /* 0x0000000400007c20 */ /* 0x000fe20008400000 */
[----:B------:R-:W-:Y:S01]  /*0800*/  IMAD.WIDE.U32 R6, R9, R20, R16 ;  /* 0x0000001409067225 */ /* 0x000fe200078e0010 */
[----:B------:R-:W-:-:S03]  /*0810*/  ULDC UR4, c[0x0][0x154] ;  /* 0x0000550000047ab9 */ /* 0x000fc60000000800 */
[----:B------:R-:W-:Y:S01]  /*0820*/  IMAD R8, R11, R20, RZ ;  /* 0x000000140b087224 */ /* 0x000fe200078e02ff */
[----:B------:R-:W2:Y:S01]  /*0830*/  LDC R5, c[0x0][0x144] ;  /* 0x00005100ff057b82 */ /* 0x000ea20000000800 */
[----:B------:R-:W3:Y:S02]  /*0840*/  F2I.U32.TRUNC.NTZ R0, R0 ;  /* 0x0000000000007305 */ /* 0x000ee4000020f000 */
[----:B------:R-:W-:-:S04]  /*0850*/  IMAD R9, R9, R21, R8 ;  /* 0x0000001509097224 */ /* 0x000fc800078e0208 */
[----:B------:R-:W-:Y:S01]  /*0860*/  IMAD.IADD R7, R7, 0x1, R9 ;  /* 0x0000000107077824 */ /* 0x000fe200078e0209 */
[----:B------:R-:W4:Y:S01]  /*0870*/  LDC R12, c[0x0][0x608] ;  /* 0x00018200ff0c7b82 */ /* 0x000f220000000800 */
[----:B------:R-:W-:-:S03]  /*0880*/  IMAD.MOV.U32 R9, RZ, RZ, -0x1 ;  /* 0xffffffffff097424 */ /* 0x000fc600078e00ff */
[-CC-:B0-----:R-:W-:Y:S02]  /*0890*/  SHF.R.U64 R20, R6, R10.reuse, R7.reuse ;  /* 0x0000000a06147219 */ /* 0x181fe40000001207 */
[----:B------:R-:W-:Y:S02]  /*08a0*/  I2FP.F32.U32 R6, R3 ;  /* 0x0000000300067245 */ /* 0x000fe40000201000 */
[----:B------:R-:W0:Y:S01]  /*08b0*/  LDC R26, c[0x0][0x658] ;  /* 0x00019600ff1a7b82 */ /* 0x000e220000000800 */
[----:B-1----:R-:W-:Y:S01]  /*08c0*/  ISETP.NE.U32.AND P0, PT, R28, RZ, PT ;  /* 0x000000ff1c00720c */ /* 0x002fe20003f05070 */
[----:B---3--:R-:W-:Y:S01]  /*08d0*/  IMAD.MOV R8, RZ, RZ, -R0 ;  /* 0x000000ffff087224 */ /* 0x008fe200078e0a00 */
[----:B------:R-:W-:Y:S01]  /*08e0*/  SHF.R.U32.HI R7, RZ, R10, R7 ;  /* 0x0000000aff077219 */ /* 0x000fe20000011607 */
[----:B------:R-:W-:Y:S01]  /*08f0*/  FMUL R6, R6, UR4 ;  /* 0x0000000406067c20 */ /* 0x000fe20008400000 */
[----:B------:R-:W-:-:S03]  /*0900*/  ISETP.NE.AND.EX P0, PT, R29, RZ, PT, P0 ;  /* 0x000000ff1d00720c */ /* 0x000fc60003f05300 */
[----:B------:R-:W1:Y:S01]  /*0910*/  LDC R14, c[0x0][0x148] ;  /* 0x00005200ff0e7b82 */ /* 0x000e620000000800 */
[----:B--2---:R-:W-:-:S07]  /*0920*/  IMAD R0, R5, R8, R4 ;  /* 0x0000000805007224 */ /* 0x004fce00078e0204 */
[----:B------:R-:W2:Y:S01]  /*0930*/  LDC R24, c[0x0][0x600] ;  /* 0x00018000ff187b82 */ /* 0x000ea20000000800 */
[-CC-:B----4-:R-:W-:Y:S02]  /*0940*/  SHF.R.U64 R30, R20, R12.reuse, R7.reuse ;  /* 0x0000000c141e7219 */ /* 0x190fe40000001207 */
[----:B------:R-:W-:Y:S01]  /*0950*/  SHF.R.U32.HI R5, RZ, R12, R7 ;  /* 0x0000000cff057219 */ /* 0x000fe20000011607 */
[----:B------:R-:W-:Y:S01]  /*0960*/  IMAD.MOV.U32 R7, RZ, RZ, 0x1 ;  /* 0x00000001ff077424 */ /* 0x000fe200078e00ff */
[----:B------:R3:W4:Y:S03]  /*0970*/  F2I.U32.TRUNC.NTZ R12, R6 ;  /* 0x00000006000c7305 */ /* 0x000726000020f000 */
[----:B------:R-:W1:Y:S01]  /*0980*/  LDC R15, c[0x0][0x648] ;  /* 0x00019200ff0f7b82 */ /* 0x000e620000000800 */
[-C--:B0-----:R-:W-:Y:S02]  /*0990*/  SHF.L.U32 R4, R9, R26.reuse, RZ ;  /* 0x0000001a09047219 */ /* 0x081fe400000006ff */
[----:B------:R-:W-:-:S02]  /*09a0*/  SHF.R.U64 R32, R30, R26, R5 ;  /* 0x0000001a1e207219 */ /* 0x000fc40000001205 */
[----:B------:R-:W-:Y:S02]  /*09b0*/  LOP3.LUT R11, RZ, R4, RZ, 0x33, !PT ;  /* 0x00000004ff0b7212 */ /* 0x000fe400078e33ff */
[-C--:B------:R-:W-:Y:S01]  /*09c0*/  SHF.R.U32.HI R5, RZ, R26.reuse, R5 ;  /* 0x0000001aff057219 */ /* 0x080fe20000011605 */
[----:B------:R-:W0:Y:S01]  /*09d0*/  LDC R21, c[0x0][0x638] ;  /* 0x00018e00ff157b82 */ /* 0x000e220000000800 */
[----:B------:R-:W-:Y:S01]  /*09e0*/  SHF.L.U32 R10, R7, R26, RZ ;  /* 0x0000001a070a7219 */ /* 0x000fe200000006ff */
[----:B------:R-:W-:-:S06]  /*09f0*/  IMAD.MOV.U32 R4, RZ, RZ, R32 ;  /* 0x000000ffff047224 */ /* 0x000fcc00078e0020 */
[----:B------:R-:W0:Y:S01]  /*0a00*/  LDC R60, c[0x0][0x610] ;  /* 0x00018400ff3c7b82 */ /* 0x000e220000000800 */
[----:B---34-:R-:W-:Y:S05]  /*0a10*/  @!P0 BRA `(.L_x_6) ;  /* 0x0000000000288947 */ /* 0x018fea0003800000 */
[----:B------:R-:W3:Y:S02]  /*0a20*/  LDC R9, c[0x0][0x64c] ;  /* 0x00019300ff097b82 */ /* 0x000ee40000000800 */
[----:B---3--:R-:W-:-:S05]  /*0a30*/  IADD3 R9, P0, R32, R9, RZ ;  /* 0x0000000920097210 */ /* 0x008fca0007f1e0ff */
[----:B------:R-:W-:-:S04]  /*0a40*/  IMAD.X R13, RZ, RZ, R5, P0 ;  /* 0x000000ffff0d7224 */ /* 0x000fc800000e0605 */
[----:B------:R-:W-:-:S04]  /*0a50*/  IMAD.WIDE.U32 R4, R13, R28, RZ ;  /* 0x0000001c0d047225 */ /* 0x000fc800078e00ff */
[----:B------:R-:W-:-:S04]  /*0a60*/  IMAD.WIDE.U32 R6, P0, R9, R29, R4 ;  /* 0x0000001d09067225 */ /* 0x000fc80007800004 */
[----:B------:R-:W-:-:S04]  /*0a70*/  IMAD.WIDE.U32 R4, R9, R28, RZ ;  /* 0x0000001c09047225 */ /* 0x000fc800078e00ff */
[----:B------:R-:W-:Y:S01]  /*0a80*/  IMAD.X R9, RZ, RZ, RZ, P0 ;  /* 0x000000ffff097224 */ /* 0x000fe200000e06ff */
[----:B------:R-:W-:Y:S01]  /*0a90*/  IADD3 RZ, P0, R5, R6, RZ ;  /* 0x0000000605ff7210 */ /* 0x000fe20007f1e0ff */
[----:B------:R-:W-:-:S04]  /*0aa0*/  IMAD.MOV.U32 R8, RZ, RZ, R7 ;  /* 0x000000ffff087224 */ /* 0x000fc800078e0007 */
[----:B------:R-:W-:-:S08]  /*0ab0*/  IMAD.WIDE.U32.X R4, R13, R29, R8, P0 ;  /* 0x0000001d0d047225 */ /* 0x000fd000000e0408 */
.L_x_6:
[----:B-1----:R-:W-:Y:S01]  /*0ac0*/  SHF.R.U64 R4, R4, R15, R5 ;  /* 0x0000000f04047219 */ /* 0x002fe20000001205 */
[----:B--2---:R-:W-:Y:S01]  /*0ad0*/  VIADD R5, R24, 0xffffffff ;  /* 0xffffffff18057836 */ /* 0x004fe20000000000 */
[----:B------:R-:W-:Y:S01]  /*0ae0*/  LOP3.LUT R11, R30, R11, RZ, 0xc0, !PT ;  /* 0x0000000b1e0b7212 */ /* 0x000fe200078ec0ff */
[----:B------:R-:W-:Y:S02]  /*0af0*/  IMAD.MOV R12, RZ, RZ, -R12 ;  /* 0x000000ffff0c7224 */ /* 0x000fe400078e0a0c */
[----:B------:R-:W-:Y:S01]  /*0b00*/  IMAD.MOV R6, RZ, RZ, -R4 ;  /* 0x000000ffff067224 */ /* 0x000fe200078e0a04 */
[----:B------:R-:W-:Y:S01]  /*0b10*/  LOP3.LUT R5, R20, R5, RZ, 0xc0, !PT ;  /* 0x0000000514057212 */ /* 0x000fe200078ec0ff */
[----:B------:R-:W-:Y:S02]  /*0b20*/  @P3 IMAD R0, R14, R12, R3 ;  /* 0x0000000c0e003224 */ /* 0x000fe400078e0203 */
[----:B------:R-:W-:Y:S02]  /*0b30*/  IMAD R11, R10, R4, R11 ;  /* 0x000000040a0b7224 */ /* 0x000fe400078e020b */
[----:B0-----:R-:W-:-:S02]  /*0b40*/  IMAD R3, R6, R21, R32 ;  /* 0x0000001506037224 */ /* 0x001fc400078e0220 */
[----:B------:R-:W-:Y:S02]  /*0b50*/  IMAD R60, R11, R60, R0 ;  /* 0x0000003c0b3c7224 */ /* 0x000fe400078e0200 */
[----:B------:R-:W-:Y:S02]  /*0b60*/  IMAD R3, R3, R24, R5 ;  /* 0x0000001803037224 */ /* 0x000fe400078e0205 */
[----:B------:R-:W-:-:S03]  /*0b70*/  IMAD.MOV.U32 R0, RZ, RZ, 0x1 ;  /* 0x00000001ff007424 */ /* 0x000fc600078e00ff */
[----:B------:R-:W-:Y:S02]  /*0b80*/  SEL R58, R3, R60, !P3 ;  /* 0x0000003c033a7207 */ /* 0x000fe40005800000 */
[----:B------:R-:W-:-:S07]  /*0b90*/  SEL R60, R60, R3, !P3 ;  /* 0x000000033c3c7207 */ /* 0x000fce0005800000 */
.L_x_4:
[----:B------:R-:W-:-:S08]  /*0ba0*/  NOP ;  /* 0x0000000000007918 */ /* 0x000fd00000000000 */
[----:B------:R-:W0:Y:S02]  /*0bb0*/  USETMAXREG.TRY_ALLOC.CTAPOOL UP0, 0xe8 ;  /* 0x000000e8000079c8 */ /* 0x000e240008000600 */
[----:B0-----:R-:W-:-:S13]  /*0bc0*/  PLOP3.LUT P0, PT, PT, PT, UP0, 0x80, 0x0 ;  /* 0x000000000000781c */ /* 0x001fda0003f0f008 */
[----:B------:R-:W-:Y:S05]  /*0bd0*/  @!P0 BRA `(.L_x_4) ;  /* 0xfffffffc00f08947 */ /* 0x000fea000383ffff */
[----:B------:R-:W-:Y:S01]  /*0be0*/  ULDC.64 UR4, c[0x0][0x598] ;  /* 0x0001660000047ab9 */ /* 0x000fe20000000a00 */
[----:B------:R-:W-:Y:S01]  /*0bf0*/  ULDC.64 UR36, c[0x0][0x208] ;  /* 0x0000820000247ab9 */ /* 0x000fe20000000a00 */
[----:B------:R-:W-:-:S04]  /*0c00*/  ISETP.NE.U32.AND P0, PT, RZ, UR4, PT ;  /* 0x00000004ff007c0c */ /* 0x000fc8000bf05070 */
[----:B------:R-:W-:-:S13]  /*0c10*/  ISETP.NE.AND.EX P0, PT, RZ, UR5, PT, P0 ;  /* 0x00000005ff007c0c */ /* 0x000fda000bf05300 */
[----:B------:R-:W-:Y:S05]  /*0c20*/  @!P0 BRA `(.L_x_7) ;  /* 0x00000000001c8947 */ /* 0x000fea0003800000 */
[----:B------:R-:W0:Y:S02]  /*0c30*/  LDC.64 R4, c[0x0][0x598] ;  /* 0x00016600ff047b82 */ /* 0x000e240000000a00 */
[----:B0-----:R-:W2:Y:S02]  /*0c40*/  LDG.E.64 R4, desc[UR36][R4.64] ;  /* 0x0000002404047981 */ /* 0x001ea4000c1e1b00 */
[----:B--2---:R-:W-:-:S04]  /*0c50*/  ISETP.NE.U32.AND P0, PT, R4, RZ, PT ;  /* 0x000000ff0400720c */ /* 0x004fc80003f05070 */
[----:B------:R-:W-:-:S13]  /*0c60*/  ISETP.NE.AND.EX P0, PT, R5, RZ, PT, P0 ;  /* 0x000000ff0500720c */ /* 0x000fda0003f05300 */
[----:B------:R-:W-:Y:S05]  /*0c70*/  @!P0 BRA `(.L_x_7) ;  /* 0x0000000000088947 */ /* 0x000fea0003800000 */
[----:B------:R0:W5:Y:S01]  /*0c80*/  LD.E R56, desc[UR36][R4.64] ;  /* 0x0000002404387980 */ /* 0x000162000c101900 */
[----:B------:R-:W-:Y:S05]  /*0c90*/  BRA `(.L_x_8) ;  /* 0x0000000000247947 */ /* 0x000fea0003800000 */
.L_x_7:
[----:B------:R-:W-:Y:S02]  /*0ca0*/  ULDC.64 UR4, c[0x0][0x588] ;  /* 0x0001620000047ab9 */ /* 0x000fe40000000a00 */
[----:B------:R-:W-:-:S04]  /*0cb0*/  ISETP.NE.U32.AND P0, PT, RZ, UR4, PT ;  /* 0x00000004ff007c0c */ /* 0x000fc8000bf05070 */
[----:B------:R-:W-:-:S13]  /*0cc0*/  ISETP.NE.AND.EX P0, PT, RZ, UR5, PT, P0 ;  /* 0x00000005ff007c0c */ /* 0x000fda000bf05300 */
[----:B------:R-:W-:Y:S05]  /*0cd0*/  @!P0 BRA `(.L_x_9) ;  /* 0x00000000000c8947 */ /* 0x000fea0003800000 */
[----:B------:R-:W0:Y:S02]  /*0ce0*/  LDC.64 R56, c[0x0][0x588] ;  /* 0x00016200ff387b82 */ /* 0x000e240000000a00 */
[----:B0-----:R1:W5:Y:S01]  /*0cf0*/  LDG.E R56, desc[UR36][R56.64] ;  /* 0x0000002438387981 */ /* 0x001362000c1e1900 */
[----:B------:R-:W-:Y:S05]  /*0d00*/  BRA `(.L_x_8) ;  /* 0x0000000000087947 */ /* 0x000fea0003800000 */
.L_x_9:
[----:B------:R-:W-:Y:S02]  /*0d10*/  ULDC UR4, c[0x0][0x580] ;  /* 0x0001600000047ab9 */ /* 0x000fe40000000800 */
[----:B------:R-:W-:-:S07]  /*0d20*/  MOV R56, UR4 ;  /* 0x0000000400387c02 */ /* 0x000fce0008000f00 */
.L_x_8:
[----:B------:R-:W-:Y:S02]  /*0d30*/  ULDC.64 UR4, c[0x0][0x5a0] ;  /* 0x0001680000047ab9 */ /* 0x000fe40000000a00 */
[----:B------:R-:W-:-:S04]  /*0d40*/  ISETP.NE.U32.AND P0, PT, RZ, UR4, PT ;  /* 0x00000004ff007c0c */ /* 0x000fc8000bf05070 */
[----:B------:R-:W-:-:S13]  /*0d50*/  ISETP.NE.AND.EX P0, PT, RZ, UR5, PT, P0 ;  /* 0x00000005ff007c0c */ /* 0x000fda000bf05300 */
[----:B------:R-:W-:Y:S05]  /*0d60*/  @!P0 BRA `(.L_x_10) ;  /* 0x00000000001c8947 */ /* 0x000fea0003800000 */
[----:B0-----:R-:W0:Y:S02]  /*0d70*/  LDC.64 R4, c[0x0][0x5a0] ;  /* 0x00016800ff047b82 */ /* 0x001e240000000a00 */
[----:B0-----:R-:W2:Y:S02]  /*0d80*/  LDG.E.64 R4, desc[UR36][R4.64] ;  /* 0x0000002404047981 */ /* 0x001ea4000c1e1b00 */
[----:B--2---:R-:W-:-:S04]  /*0d90*/  ISETP.NE.U32.AND P0, PT, R4, RZ, PT ;  /* 0x000000ff0400720c */ /* 0x004fc80003f05070 */
[----:B------:R-:W-:-:S13]  /*0da0*/  ISETP.NE.AND.EX P0, PT, R5, RZ, PT, P0 ;  /* 0x000000ff0500720c */ /* 0x000fda0003f05300 */
[----:B------:R-:W-:Y:S05]  /*0db0*/  @!P0 BRA `(.L_x_10) ;  /* 0x0000000000088947 */ /* 0x000fea0003800000 */
[----:B-1----:R0:W5:Y:S01]  /*0dc0*/  LD.E R57, desc[UR36][R4.64] ;  /* 0x0000002404397980 */ /* 0x002162000c101900 */
[----:B------:R-:W-:Y:S05]  /*0dd0*/  BRA `(.L_x_11) ;  /* 0x0000000000247947 */ /* 0x000fea0003800000 */
.L_x_10:
[----:B------:R-:W-:Y:S02]  /*0de0*/  ULDC.64 UR4, c[0x0][0x590] ;  /* 0x0001640000047ab9 */ /* 0x000fe40000000a00 */
[----:B------:R-:W-:-:S04]  /*0df0*/  ISETP.NE.U32.AND P0, PT, RZ, UR4, PT ;  /* 0x00000004ff007c0c */ /* 0x000fc8000bf05070 */
[----:B------:R-:W-:-:S13]  /*0e00*/  ISETP.NE.AND.EX P0, PT, RZ, UR5, PT, P0 ;  /* 0x00000005ff007c0c */ /* 0x000fda000bf05300 */
[----:B------:R-:W-:Y:S05]  /*0e10*/  @!P0 BRA `(.L_x_12) ;  /* 0x00000000000c8947 */ /* 0x000fea0003800000 */
[----:B0-----:R-:W1:Y:S02]  /*0e20*/  LDC.64 R4, c[0x0][0x590] ;  /* 0x00016400ff047b82 */ /* 0x001e640000000a00 */
[----:B-1----:R1:W5:Y:S01]  /*0e30*/  LDG.E R57, desc[UR36][R4.64] ;  /* 0x0000002404397981 */ /* 0x002362000c1e1900 */
[----:B------:R-:W-:Y:S05]  /*0e40*/  BRA `(.L_x_11) ;  /* 0x0000000000087947 */ /* 0x000fea0003800000 */
.L_x_12:
[----:B------:R-:W-:Y:S02]  /*0e50*/  ULDC UR4, c[0x0][0x584] ;  /* 0x0001610000047ab9 */ /* 0x000fe40000000800 */
[----:B-1----:R-:W-:-:S07]  /*0e60*/  IMAD.U32 R57, RZ, RZ, UR4 ;  /* 0x00000004ff397e24 */ /* 0x002fce000f8e00ff */
.L_x_11:
[----:B------:R-:W-:-:S13]  /*0e70*/  LOP3.LUT P0, RZ, R0, 0xff, RZ, 0xc0, !PT ;  /* 0x000000ff00ff7812 */ /* 0x000fda000780c0ff */
[----:B------:R-:W-:Y:S05]  /*0e80*/  @!P0 EXIT ;  /* 0x000000000000894d */ /* 0x000fea0003800000 */
[----:B------:R-:W-:Y:S01]  /*0e90*/  ULDC UR4, c[0x0][0x28c] ;  /* 0x0000a30000047ab9 */ /* 0x000fe20000000800 */
[----:B------:R-:W-:Y:S01]  /*0ea0*/  LOP3.LUT R74, R19, 0x1, RZ, 0xfc, !PT ;  /* 0x00000001134a7812 */ /* 0x000fe200078efcff */
[----:B------:R-:W-:Y:S01]  /*0eb0*/  UIADD3 UR4, UR4, 0x7f, URZ ;  /* 0x0000007f04047890 */ /* 0x000fe2000fffe03f */
[----:B------:R-:W-:Y:S01]  /*0ec0*/  UMOV UR38, URZ ;  /* 0x0000003f00267c82 */ /* 0x000fe20008000000 */
[----:B------:R-:W-:Y:S02]  /*0ed0*/  UMOV UR39, URZ ;  /* 0x0000003f00277c82 */ /* 0x000fe40008000000 */
[----:B------:R-:W-:-:S04]  /*0ee0*/  USHF.R.S32.HI UR5, URZ, 0x1f, UR4 ;  /* 0x0000001f3f057899 */ /* 0x000fc80008011404 */
[----:B------:R-:W-:-:S04]  /*0ef0*/  ULEA.HI UR5, UR5, UR4, URZ, 0x7 ;  /* 0x0000000405057291 */ /* 0x000fc8000f8f383f */
[----:B------:R-:W-:-:S12]  /*0f00*/  USHF.R.S32.HI UR40, URZ, 0x7, UR5 ;  /* 0x000000073f287899 */ /* 0x000fd80008011405 */
.L_x_92:
[----:B------:R-:W-:Y:S01]  /*0f10*/  LOP3.LUT R0, R18, 0x80, RZ, 0xc0, !PT ;  /* 0x0000008012007812 */ /* 0x000fe200078ec0ff */
[----:B------:R-:W2:Y:S01]  /*0f20*/  S2UR UR7, SR_CgaCtaId ;  /* 0x00000000000779c3 */ /* 0x000ea20000008800 */
[----:B------:R-:W-:Y:S02]  /*0f30*/  UMOV UR6, 0x400 ;  /* 0x0000040000067882 */ /* 0x000fe40000000000 */
[----:B------:R-:W-:-:S06]  /*0f40*/  SHF.R.U32.HI R0, RZ, 0x7, R0 ;  /* 0x00000007ff007819 */ /* 0x000fcc0000011600 */
[----:B---3--:R-:W3:Y:S01]  /*0f50*/  SHFL.IDX PT, R0, R0, RZ, 0x1f ;  /* 0x00001fff00007589 */ /* 0x008ee200000e0000 */
[----:B--2---:R-:W-:Y:S01]  /*0f60*/  ULEA UR42, UR7, UR6, 0x18 ;  /* 0x00000006072a7291 */ /* 0x004fe2000f8ec03f */
[----:B---3--:R-:W-:-:S13]  /*0f70*/  R2UR UR4, R0 ;  /* 0x00000000000472ca */ /* 0x008fda00000e0000 */
[----:B------:R-:W-:-:S04]  /*0f80*/  ULEA.HI UR5, UR4, UR4, URZ, 0x1 ;  /* 0x0000000404057291 */ /* 0x000fc8000f8f083f */
[----:B------:R-:W-:-:S04]  /*0f90*/  ULOP3.LUT UR5, UR5, 0x7fffe, URZ, 0xc0, !UPT ;  /* 0x0007fffe05057892 */ /* 0x000fc8000f8ec03f */
[----:B------:R-:W-:-:S03]  /*0fa0*/  UIADD3 UR5, UR4, -UR5, URZ ;  /* 0x8000000504057290 */ /* 0x000fc6000fffe03f */
[----:B------:R-:W-:Y:S01]  /*0fb0*/  ULDC UR4, c[0x0][0x28c] ;  /* 0x0000a30000047ab9 */ /* 0x000fe20000000800 */
[----:B------:R-:W-:Y:S01]  /*0fc0*/  ULEA UR5, UR5, UR42, 0xd ;  /* 0x0000002a05057291 */ /* 0x000fe2000f8e683f */
[----:B------:R-:W-:-:S03]  /*0fd0*/  ISETP.LT.AND P0, PT, RZ, UR4, PT ;  /* 0x00000004ff007c0c */ /* 0x000fc6000bf01270 */
[----:B------:R-:W-:-:S04]  /*0fe0*/  UIADD3 UR5, UR5, 0x100, URZ ;  /* 0x0000010005057890 */ /* 0x000fc8000fffe03f */
[----:B------:R-:W-:-:S04]  /*0ff0*/  USHF.R.U32.HI UR5, URZ, 0x4, UR5 ;  /* 0x000000043f057899 */ /* 0x000fc80008011605 */
[----:B------:R-:W-:Y:S02]  /*1000*/  ULOP3.LUT UR41, UR5, 0x3fff, URZ, 0xc0, !UPT ;  /* 0x00003fff05297892 */ /* 0x000fe4000f8ec03f */
[----:B01--45:R-:W-:Y:S10]  /*1010*/  @P0 BRA `(.L_x_13) ;  /* 0x0000000000400947 */ /* 0x033ff40003800000 */
[----:B------:R-:W-:Y:S01]  /*1020*/  MOV R0, 0x0 ;  /* 0x0000000000007802 */ /* 0x000fe20000000f00 */
[----:B------:R-:W-:Y:S01]  /*1030*/  ULDC.64 UR4, c[0x4][0x68] ;  /* 0x01001a0000047ab9 */ /* 0x000fe20000000a00 */
[----:B------:R-:W-:Y:S01]  /*1040*/  ULDC.64 UR6, c[0x4][0x8] ;  /* 0x0100020000067ab9 */ /* 0x000fe20000000a00 */
[----:B01----:R-:W-:Y:S01]  /*1050*/  IMAD.U32 R4, RZ, RZ, UR4 ;  /* 0x00000004ff047e24 */ /* 0x003fe2000f8e00ff */
[----:B------:R0:W1:Y:S01]  /*1060*/  LDC.64 R14, c[0x4][R0] ;  /* 0x01000000000e7b82 */ /* 0x0000620000000a00 */
[----:B------:R-:W-:Y:S01]  /*1070*/  IMAD.U32 R5, RZ, RZ, UR5 ;  /* 0x00000005ff057e24 */ /* 0x000fe2000f8e00ff */
[----:B------:R-:W-:Y:S01]  /*1080*/  ULDC.64 UR4, c[0x4][0x70] ;  /* 0x01001c0000047ab9 */ /* 0x000fe20000000a00 */
[----:B------:R-:W-:Y:S02]  /*1090*/  IMAD.U32 R10, RZ, RZ, UR6 ;  /* 0x00000006ff0a7e24 */ /* 0x000fe4000f8e00ff */
[----:B------:R-:W-:Y:S02]  /*10a0*/  IMAD.U32 R6, RZ, RZ, UR4 ;  /* 0x00000004ff067e24 */ /* 0x000fe4000f8e00ff */
[----:B------:R-:W-:-:S02]  /*10b0*/  IMAD.U32 R7, RZ, RZ, UR5 ;  /* 0x00000005ff077e24 */ /* 0x000fc4000f8e00ff */
[----:B------:R-:W-:Y:S02]  /*10c0*/  IMAD.U32 R11, RZ, RZ, UR7 ;  /* 0x00000007ff0b7e24 */ /* 0x000fe4000f8e00ff */
[----:B------:R-:W-:Y:S02]  /*10d0*/  IMAD.MOV.U32 R8, RZ, RZ, 0x1e1 ;  /* 0x000001e1ff087424 */ /* 0x000fe400078e00ff */
[----:B------:R-:W-:Y:S02]  /*10e0*/  IMAD.MOV.U32 R12, RZ, RZ, 0x1 ;  /* 0x00000001ff0c7424 */ /* 0x000fe400078e00ff */
[----:B0-----:R-:W-:-:S07]  /*10f0*/  IMAD.MOV.U32 R13, RZ, RZ, RZ ;  /* 0x000000ffff0d7224 */ /* 0x001fce00078e00ff */
[----:B------:R-:W-:-:S07]  /*1100*/  LEPC R20, `(.L_x_13) ;  /* 0x000000001014794e */ /* 0x000fce0000000000 */
[----:B-1---5:R-:W-:Y:S05]  /*1110*/  CALL.ABS.NOINC R14 ;  /* 0x000000000e007343 */ /* 0x022fea0003c00000 */
.L_x_13:
[----:B------:R-:W-:-:S13]  /*1120*/  ISETP.NE.AND P0, PT, R74, 0x3, PT ;  /* 0x000000034a00780c */ /* 0x000fda0003f05270 */
[----:B------:R-:W-:Y:S05]  /*1130*/  @!P0 BRA `(.L_x_14) ;  /* 0x0000000000048947 */ /* 0x000fea0003800000 */
[----:B------:R-:W-:Y:S01]  /*1140*/  BPT.TRAP 0x1 ;  /* 0x000000040000795c */ /* 0x000fe20000300000 */
.L_x_14:
[----:B------:R-:W-:Y:S02]  /*1150*/  IMAD.U32 R3, RZ, RZ, UR39 ;  /* 0x00000027ff037e24 */ /* 0x000fe4000f8e00ff */
[----:B------:R-:W-:-:S03]  /*1160*/  IMAD.U32 R0, RZ, RZ, UR38 ;  /* 0x00000026ff007e24 */ /* 0x000fc6000f8e00ff */
[----:B------:R-:W-:Y:S02]  /*1170*/  LEA R3, R3, UR42, 0x3 ;  /* 0x0000002a03037c11 */ /* 0x000fe4000f8e18ff */
[----:B------:R-:W-:-:S04]  /*1180*/  SHF.L.U32 R0, R0, 0x1f, RZ ;  /* 0x0000001f00007819 */ /* 0x000fc800000006ff */
[----:B------:R2:W3:Y:S01]  /*1190*/  SYNCS.PHASECHK.TRANS64.TRYWAIT P1, [R3+URZ], R0 ;  /* 0x00000000030075a7 */ /* 0x0004e2000802017f */
[----:B------:R-:W-:Y:S05]  /*11a0*/  @!P0 BRA `(.L_x_15) ;  /* 0x0000000000048947 */ /* 0x000fea0003800000 */
[----:B------:R-:W-:Y:S01]  /*11b0*/  BPT.TRAP 0x1 ;  /* 0x000000040000795c */ /* 0x000fe20000300000 */
.L_x_15:
[----:B---3--:R-:W-:Y:S05]  /*11c0*/  @P1 BRA `(.L_x_16) ;  /* 0x0000000000081947 */ /* 0x008fea0003800000 */
[----:B------:R-:W3:Y:S02]  /*11d0*/  SYNCS.PHASECHK.TRANS64.TRYWAIT P1, [R3+URZ], R0 ;  /* 0x00000000030075a7 */ /* 0x000ee4000802017f */
[----:B---3--:R-:W-:Y:S05]  /*11e0*/  @!P1 BRA `(.L_x_17) ;  /* 0x0000005400e49947 */ /* 0x008fea0003800000 */
.L_x_16:
[----:B------:R-:W-:-:S04]  /*11f0*/  UISETP.LT.AND UP0, UPT, UR40, 0x1, UPT ;  /* 0x000000012800788c */ /* 0x000fc8000bf01270 */
[----:B------:R-:W-:-:S04]  /*1200*/  USEL UR4, UR40, 0x1, UP0 ;  /* 0x0000000128047887 */ /* 0x000fc80008000000 */
[----:B------:R-:W-:-:S06]  /*1210*/  UIADD3 UR4, UR40, -UR4, URZ ;  /* 0x8000000428047290 */ /* 0x000fcc000fffe03f */
[----:B--23--:R-:W-:Y:S01]  /*1220*/  IMAD.U32 R0, RZ, RZ, UR4 ;  /* 0x00000004ff007e24 */ /* 0x00cfe2000f8e00ff */
[----:B------:R-:W-:Y:S05]  /*1230*/  WARPSYNC.ALL ;  /* 0x0000000000007948 */ /* 0x000fea0003800000 */
[----:B------:R-:W-:Y:S01]  /*1240*/  ISETP.GE.AND P1, PT, R0, 0x1, PT ;  /* 0x000000010000780c */ /* 0x000fe20003f26270 */
[----:B------:R-:W-:Y:S01]  /*1250*/  UIADD3 UR4, UR42, 0x30100, URZ ;  /* 0x000301002a047890 */ /* 0x000fe2000fffe03f */
[----:B------:R-:W-:Y:S01]  /*1260*/  WARPGROUP.ARRIVE ;  /* 0x00000000000079c5 */ /* 0x000fe20000000000 */
[----:B------:R-:W-:Y:S01]  /*1270*/  UMOV UR9, 0x40000040 ;  /* 0x4000004000097882 */ /* 0x000fe20000000000 */
[----:B------:R-:W-:Y:S01]  /*1280*/  UMOV UR11, 0x40000040 ;  /* 0x40000040000b7882 */ /* 0x000fe20000000000 */
[----:B------:R-:W-:Y:S01]  /*1290*/  USHF.R.U32.HI UR4, URZ, 0x4, UR4 ;  /* 0x000000043f047899 */ /* 0x000fe20008011604 */
[----:B------:R-:W-:Y:S01]  /*12a0*/  UMOV UR15, UR11 ;  /* 0x0000000b000f7c82 */ /* 0x000fe20008000000 */
[----:B------:R-:W-:-:S02]  /*12b0*/  UMOV UR13, 0x40000040 ;  /* 0x40000040000d7882 */ /* 0x000fc40000000000 */
[----:B------:R-:W-:Y:S02]  /*12c0*/  ULOP3.LUT UR5, UR4, 0x3fff, URZ, 0xc0, !UPT ;  /* 0x00003fff04057892 */ /* 0x000fe4000f8ec03f */
[----:B------:R-:W-:Y:S02]  /*12d0*/  ULOP3.LUT UR4, UR41, 0x10000, URZ, 0xfc, !UPT ;  /* 0x0001000029047892 */ /* 0x000fe4000f8efc3f */
[----:B------:R-:W-:Y:S02]  /*12e0*/  ULOP3.LUT UR5, UR5, 0x10000, URZ, 0xfc, !UPT ;  /* 0x0001000005057892 */ /* 0x000fe4000f8efc3f */
[----:B------:R-:W-:Y:S02]  /*12f0*/  ULEA UR8, UR39, UR4, 0xc ;  /* 0x0000000427087291 */ /* 0x000fe4000f8e603f */
[----:B------:R-:W-:Y:S02]  /*1300*/  ULEA UR6, UR39, UR5, 0x9 ;  /* 0x0000000527067291 */ /* 0x000fe4000f8e483f */
[----:B------:R-:W-:-:S02]  /*1310*/  UIADD3 UR12, UR8, 0x400, URZ ;  /* 0x00000400080c7890 */ /* 0x000fc4000fffe03f */
[----:B------:R-:W-:-:S03]  /*1320*/  UIADD3 UR7, UR8, 0x402, URZ ;  /* 0x0000040208077890 */ /* 0x000fc6000fffe03f */
[----:B------:R-:W-:Y:S02]  /*1330*/  UMOV UR10, UR6 ;  /* 0x00000006000a7c82 */ /* 0x000fe40008000000 */
[----:B------:R-:W-:Y:S01]  /*1340*/  HGMMA.64x32x16.F32.BF16 R40, gdesc[UR8], RZ, !UPT, gsb0 ;  /* 0x00600000082879f0 */ /* 0x000fe2000c0018ff */
[----:B------:R-:W-:Y:S01]  /*1350*/  UMOV UR14, UR10 ;  /* 0x0000000a000e7c82 */ /* 0x000fe20008000000 */
[----:B------:R-:W-:Y:S01]  /*1360*/  UIADD3 UR10, UR6, 0x106, URZ ;  /* 0x00000106060a7890 */ /* 0x000fe2000fffe03f */
[----:B------:R-:W-:Y:S01]  /*1370*/  UMOV UR9, 0x40000040 ;  /* 0x4000004000097882 */ /* 0x000fe20000000000 */
[----:B------:R-:W-:Y:S01]  /*1380*/  UMOV UR11, 0x40000040 ;  /* 0x40000040000b7882 */ /* 0x000fe20000000000 */
[----:B------:R-:W-:Y:S02]  /*1390*/  WARPGROUP.DEPBAR.LE gsb0, 0x0 ;  /* 0x00008000000079c5 */ /* 0x000fe40000010000 */
[----:B------:R-:W-:-:S06]  /*13a0*/  WARPGROUP.ARRIVE ;  /* 0x00000000000079c5 */ /* 0x000fcc0000000000 */
[----:B------:R-:W-:Y:S01]  /*13b0*/  HGMMA.64x32x16.F32.BF16 R24, gdesc[UR12], RZ, !UPT, gsb0 ;  /* 0x006000000c1879f0 */ /* 0x000fe2000c0018ff */
[----:B------:R-:W-:Y:S02]  /*13c0*/  UIADD3 UR12, UR8, 0x2, URZ ;  /* 0x00000002080c7890 */ /* 0x000fe4000fffe03f */
[----:B------:R-:W-:Y:S01]  /*13d0*/  UIADD3 UR14, UR6, 0x2, URZ ;  /* 0x00000002060e7890 */ /* 0x000fe2000fffe03f */
[----:B------:R-:W-:Y:S01]  /*13e0*/  UMOV UR13, 0x40000040 ;  /* 0x40000040000d7882 */ /* 0x000fe20000000000 */
[----:B------:R-:W-:Y:S01]  /*13f0*/  UMOV UR15, 0x40000040 ;  /* 0x40000040000f7882 */ /* 0x000fe20000000000 */
[----:B------:R-:W-:Y:S02]  /*1400*/  WARPGROUP.DEPBAR.LE gsb0, 0x0 ;  /* 0x00008000000079c5 */ /* 0x000fe40000010000 */
[----:B------:R-:W-:-:S06]  /*1410*/  WARPGROUP.ARRIVE ;  /* 0x00000000000079c5 */ /* 0x000fcc0000000000 */
[----:B------:R-:W-:Y:S01]  /*1420*/  HGMMA.64x32x16.F32.BF16 R40, gdesc[UR12], R40, gsb0 ;  /* 0x006000000c2879f0 */ /* 0x000fe20008001828 */
[----:B------:R-:W-:Y:S01]  /*1430*/  UMOV UR12, UR7 ;  /* 0x00000007000c7c82 */ /* 0x000fe20008000000 */
[----:B------:R-:W-:Y:S01]  /*1440*/  UMOV UR13, 0x40000040 ;  /* 0x40000040000d7882 */ /* 0x000fe20000000000 */
[----:B------:R-:W-:Y:S01]  /*1450*/  UIADD3 UR7, UR8, 0x404, URZ ;  /* 0x0000040408077890 */ /* 0x000fe2000fffe03f */
[----:B------:R-:W-:Y:S02]  /*1460*/  WARPGROUP.DEPBAR.LE gsb0, 0x0 ;  /* 0x00008000000079c5 */ /* 0x000fe40000010000 */
[----:B------:R-:W-:-:S06]  /*1470*/  WARPGROUP.ARRIVE ;  /* 0x00000000000079c5 */ /* 0x000fcc0000000000 */
[----:B------:R-:W-:Y:S01]  /*1480*/  HGMMA.64x32x16.F32.BF16 R24, gdesc[UR12], R24, gsb0 ;  /* 0x006000000c1879f0 */ /* 0x000fe20008001818 */
        /* <DEDUP_REMOVED lines=56> */
[----:B------:R-:W-:Y:S01]  /*1810*/  UIADD3 UR6, UR8, 0xc06, URZ ;  /* 0x00000c0608067890 */ /* 0x000fe2000fffe03f */
[----:B------:R-:W-:Y:S02]  /*1820*/  WARPGROUP.DEPBAR.LE gsb0, 0x0 ;  /* 0x00008000000079c5 */ /* 0x000fe40000010000 */
[----:B------:R-:W-:-:S06]  /*1830*/  WARPGROUP.ARRIVE ;  /* 0x00000000000079c5 */ /* 0x000fcc0000000000 */
[----:B------:R-:W-:Y:S01]  /*1840*/  HGMMA.64x32x16.F32.BF16 R40, gdesc[UR12], R40, gsb0 ;  /* 0x006000000c2879f0 */ /* 0x000fe20008001828 */
[----:B------:R-:W-:Y:S01]  /*1850*/  UMOV UR12, UR7 ;  /* 0x00000007000c7c82 */ /* 0x000fe20008000000 */
[----:B------:R-:W-:Y:S01]  /*1860*/  UMOV UR13, 0x40000040 ;  /* 0x40000040000d7882 */ /* 0x000fe20000000000 */
[----:B------:R-:W-:-:S07]  /*1870*/  UIADD3 UR7, UR8, 0x806, URZ ;  /* 0x0000080608077890 */ /* 0x000fce000fffe03f */
[----:B------:R-:W-:Y:S01]  /*1880*/  UMOV UR8, UR7 ;  /* 0x0000000700087c82 */ /* 0x000fe20008000000 */
[----:B------:R-:W-:Y:S02]  /*1890*/  WARPGROUP.DEPBAR.LE gsb0, 0x0 ;  /* 0x00008000000079c5 */ /* 0x000fe40000010000 */
[----:B------:R-:W-:-:S06]  /*18a0*/  WARPGROUP.ARRIVE ;  /* 0x00000000000079c5 */ /* 0x000fcc0000000000 */
[----:B------:R-:W-:Y:S03]  /*18b0*/  HGMMA.64x32x16.F32.BF16 R24, gdesc[UR12], R24, gsb0 ;  /* 0x006000000c1879f0 */ /* 0x000fe60008001818 */
[----:B------:R-:W-:Y:S02]  /*18c0*/  WARPGROUP.DEPBAR.LE gsb0, 0x0 ;  /* 0x00008000000079c5 */ /* 0x000fe40000010000 */
[----:B------:R-:W-:-:S06]  /*18d0*/  WARPGROUP.ARRIVE ;  /* 0x00000000000079c5 */ /* 0x000fcc0000000000 */
[----:B------:R-:W-:Y:S01]  /*18e0*/  HGMMA.64x32x16.F32.BF16 R40, gdesc[UR8], R40, gsb0 ;  /* 0x00600000082879f0 */ /* 0x000fe20008001828 */
[----:B------:R-:W-:Y:S01]  /*18f0*/  UMOV UR8, UR6 ;  /* 0x0000000600087c82 */ /* 0x000fe20008000000 */
[----:B------:R-:W-:Y:S01]  /*1900*/  UMOV UR9, 0x40000040 ;  /* 0x4000004000097882 */ /* 0x000fe20000000000 */
[----:B------:R-:W-:Y:S02]  /*1910*/  WARPGROUP.DEPBAR.LE gsb0, 0x0 ;  /* 0x00008000000079c5 */ /* 0x000fe40000010000 */
[----:B------:R-:W-:-:S06]  /*1920*/  WARPGROUP.ARRIVE ;  /* 0x00000000000079c5 */ /* 0x000fcc0000000000 */
[----:B------:R-:W-:Y:S03]  /*1930*/  HGMMA.64x32x16.F32.BF16 R24, gdesc[UR8], R24, gsb0 ;  /* 0x00600000081879f0 */ /* 0x000fe60008001818 */
[----:B------:R-:W-:Y:S02]  /*1940*/  WARPGROUP.DEPBAR.LE gsb0, 0x0 ;  /* 0x00008000000079c5 */ /* 0x000fe40000010000 */
[----:B------:R-:W-:Y:S05]  /*1950*/  @!P1 BRA `(.L_x_18) ;  /* 0x0000000800489947 */ /* 0x000fea0003800000 */
[----:B------:R-:W-:-:S04]  /*1960*/  UIADD3 UR6, UR39, 0x1, URZ ;  /* 0x0000000127067890 */ /* 0x000fc8000fffe03f */
[----:B------:R-:W-:-:S04]  /*1970*/  UISETP.NE.AND UP0, UPT, UR6, 0x3, UPT ;  /* 0x000000030600788c */ /* 0x000fc8000bf05270 */
[----:B------:R-:W-:Y:S02]  /*1980*/  USEL UR7, URZ, 0x1, UP0 ;  /* 0x000000013f077887 */ /* 0x000fe40008000000 */
[----:B------:R-:W-:Y:S02]  /*1990*/  USEL UR6, UR6, URZ, UP0 ;  /* 0x0000003f06067287 */ /* 0x000fe40008000000 */
[----:B------:R-:W-:-:S06]  /*19a0*/  ULOP3.LUT UR7, UR38, UR7, URZ, 0x3c, !UPT ;  /* 0x0000000726077292 */ /* 0x000fcc000f8e3c3f */
[----:B01----:R-:W-:Y:S01]  /*19b0*/  IMAD.U32 R5, RZ, RZ, UR7 ;  /* 0x00000007ff057e24 */ /* 0x003fe2000f8e00ff */
[----:B------:R-:W-:-:S06]  /*19c0*/  UMOV UR7, UR39 ;  /* 0x0000002700077c82 */ /* 0x000fcc0008000000 */
.L_x_25:
[----:B01----:R-:W-:Y:S05]  /*19d0*/  @!P0 BRA `(.L_x_19) ;  /* 0x0000000000048947 */ /* 0x003fea0003800000 */
[----:B------:R-:W-:Y:S01]  /*19e0*/  BPT.TRAP 0x1 ;  /* 0x000000040000795c */ /* 0x000fe20000300000 */
.L_x_19:
[----:B------:R-:W0:Y:S01]  /*19f0*/  S2UR UR9, SR_CgaCtaId ;  /* 0x00000000000979c3 */ /* 0x000e220000008800 */
[----:B------:R-:W-:Y:S01]  /*1a00*/  UMOV UR8, 0x400 ;  /* 0x0000040000087882 */ /* 0x000fe20000000000 */
[----:B------:R-:W-:Y:S01]  /*1a10*/  SHF.L.U32 R3, R5, 0x1f, RZ ;  /* 0x0000001f05037819 */ /* 0x000fe200000006ff */
[----:B0-----:R-:W-:-:S04]  /*1a20*/  ULEA UR8, UR9, UR8, 0x18 ;  /* 0x0000000809087291 */ /* 0x001fc8000f8ec03f */
[----:B------:R-:W-:-:S09]  /*1a30*/  ULEA UR9, UR6, UR8, 0x3 ;  /* 0x0000000806097291 */ /* 0x000fd2000f8e183f */
[----:B------:R0:W1:Y:S01]  /*1a40*/  SYNCS.PHASECHK.TRANS64.TRYWAIT P1, [UR9], R3 ;  /* 0x00000003ff0075a7 */ /* 0x0000620008020149 */
[----:B------:R-:W-:Y:S05]  /*1a50*/  @!P0 BRA `(.L_x_20) ;  /* 0x0000000000048947 */ /* 0x000fea0003800000 */
[----:B------:R-:W-:Y:S01]  /*1a60*/  BPT.TRAP 0x1 ;  /* 0x000000040000795c */ /* 0x000fe20000300000 */
.L_x_20:
[----:B-1----:R-:W-:Y:S05]  /*1a70*/  @P1 BRA `(.L_x_21) ;  /* 0x0000000000081947 */ /* 0x002fea0003800000 */
[----:B------:R-:W1:Y:S02]  /*1a80*/  SYNCS.PHASECHK.TRANS64.TRYWAIT P1, [UR9], R3 ;  /* 0x00000003ff0075a7 */ /* 0x000e640008020149 */
[----:B-1----:R-:W-:Y:S05]  /*1a90*/  @!P1 BRA `(.L_x_22) ;  /* 0x0000004c00cc9947 */ /* 0x002fea0003800000 */
.L_x_21:
[----:B------:R-:W-:Y:S01]  /*1aa0*/  ULEA UR12, UR6, UR5, 0x9 ;  /* 0x00000005060c7291 */ /* 0x000fe2000f8e483f */
[----:B------:R-:W-:Y:S01]  /*1ab0*/  WARPGROUP.ARRIVE ;  /* 0x00000000000079c5 */ /* 0x000fe20000000000 */
[----:B------:R-:W-:Y:S01]  /*1ac0*/  ULEA UR10, UR6, UR4, 0xc ;  /* 0x00000004060a7291 */ /* 0x000fe2000f8e603f */
[----:B------:R-:W-:Y:S01]  /*1ad0*/  UMOV UR19, 0x40000040 ;  /* 0x4000004000137882 */ /* 0x000fe20000000000 */
[----:B------:R-:W-:Y:S02]  /*1ae0*/  UMOV UR17, 0x40000040 ;  /* 0x4000004000117882 */ /* 0x000fe40000000000 */
[----:B------:R-:W-:Y:S01]  /*1af0*/  UIADD3 UR9, UR10, 0x400, URZ ;  /* 0x000004000a097890 */ /* 0x000fe2000fffe03f */
[----:B------:R-:W-:Y:S02]  /*1b00*/  UMOV UR18, UR12 ;  /* 0x0000000c00127c82 */ /* 0x000fe40008000000 */
[----:B------:R-:W-:Y:S01]  /*1b10*/  UMOV UR16, UR10 ;  /* 0x0000000a00107c82 */ /* 0x000fe20008000000 */
[----:B------:R-:W-:Y:S01]  /*1b20*/  UIADD3 UR14, UR12, 0x106, URZ ;  /* 0x000001060c0e7890 */ /* 0x000fe2000fffe03f */
[----:B------:R-:W-:Y:S01]  /*1b30*/  HGMMA.64x32x16.F32.BF16 R40, gdesc[UR16], R40, gsb0 ;  /* 0x00600000102879f0 */ /* 0x000fe20008001828 */
[----:B------:R-:W-:Y:S01]  /*1b40*/  UMOV UR17, 0x40000040 ;  /* 0x4000004000117882 */ /* 0x000fe20000000000 */
[----:B------:R-:W-:Y:S01]  /*1b50*/  UMOV UR16, UR9 ;  /* 0x0000000900107c82 */ /* 0x000fe20008000000 */
[----:B------:R-:W-:Y:S01]  /*1b60*/  UIADD3 UR9, UR10, 0x402, URZ ;  /* 0x000004020a097890 */ /* 0x000fe2000fffe03f */
[----:B------:R-:W-:Y:S01]  /*1b70*/  UMOV UR15, 0x40000040 ;  /* 0x40000040000f7882 */ /* 0x000fe20000000000 */
[----:B------:R-:W-:Y:S01]  /*1b80*/  UMOV UR13, 0x40000040 ;  /* 0x40000040000d7882 */ /* 0x000fe20000000000 */
[----:B------:R-:W-:-:S02]  /*1b90*/  WARPGROUP.DEPBAR.LE gsb0, 0x0 ;  /* 0x00008000000079c5 */ /* 0x000fc40000010000 */
        /* <DEDUP_REMOVED lines=71> */
[----:B------:R-:W-:Y:S02]  /*2010*/  UIADD3 UR12, UR10, 0x806, URZ ;  /* 0x000008060a0c7890 */ /* 0x000fe4000fffe03f */
[----:B------:R-:W-:Y:S01]  /*2020*/  UIADD3 UR10, UR10, 0xc06, URZ ;  /* 0x00000c060a0a7890 */ /* 0x000fe2000fffe03f */
        /* <DEDUP_REMOVED lines=18> */
[----:B------:R-:W-:Y:S01]  /*2150*/  BPT.TRAP 0x1 ;  /* 0x000000040000795c */ /* 0x000fe20000300000 */
.L_x_23:
[----:B------:R-:W-:Y:S01]  /*2160*/  ULEA UR8, UR7, UR8, 0x3 ;  /* 0x0000000807087291 */ /* 0x000fe2000f8e183f */
[----:B------:R-:W-:-:S03]  /*2170*/  ISETP.GT.U32.AND P1, PT, R19, 0x1, PT ;  /* 0x000000011300780c */ /* 0x000fc60003f24070 */
[----:B------:R-:W-:-:S04]  /*2180*/  UIADD3 UR8, UR8, 0x18, URZ ;  /* 0x0000001808087890 */ /* 0x000fc8000fffe03f */
[----:B------:R-:W-:-:S09]  /*2190*/  UPRMT UR8, URZ, 0x654, UR8 ;  /* 0x000006543f087896 */ /* 0x000fd20008000008 */
[----:B------:R-:W-:Y:S01]  /*21a0*/  SYNCS.ARRIVE.TRANS64.RED.A1T0 RZ, [UR8], RZ ;  /* 0x000000ffffff79a7 */ /* 0x000fe20008100408 */
[----:B------:R-:W-:Y:S05]  /*21b0*/  @P1 BRA `(.L_x_24) ;  /* 0x0000000000041947 */ /* 0x000fea0003800000 */
[----:B------:R-:W-:Y:S01]  /*21c0*/  BPT.TRAP 0x1 ;  /* 0x000000040000795c */ /* 0x000fe20000300000 */
.L_x_24:
[----:B------:R-:W-:Y:S01]  /*21d0*/  UIADD3 UR6, UR6, 0x1, URZ ;  /* 0x0000000106067890 */ /* 0x000fe2000fffe03f */
[C---:B------:R-:W-:Y:S01]  /*21e0*/  ISETP.GT.AND P1, PT, R0.reuse, 0x1, PT ;  /* 0x000000010000780c */ /* 0x040fe20003f24270 */
[----:B------:R-:W-:Y:S01]  /*21f0*/  UIADD3 UR7, UR7, 0x1, URZ ;  /* 0x0000000107077890 */ /* 0x000fe2000fffe03f */
[----:B------:R-:W-:Y:S01]  /*2200*/  IADD3 R0, R0, -0x1, RZ ;  /* 0xffffffff00007810 */ /* 0x000fe20007ffe0ff */
[----:B------:R-:W-:Y:S02]  /*2210*/  UISETP.NE.AND UP0, UPT, UR6, 0x3, UPT ;  /* 0x000000030600788c */ /* 0x000fe4000bf05270 */
[----:B------:R-:W-:Y:S02]  /*2220*/  UISETP.NE.AND UP1, UPT, UR7, 0x3, UPT ;  /* 0x000000030700788c */ /* 0x000fe4000bf25270 */
[----:B------:R-:W-:Y:S02]  /*2230*/  USEL UR8, URZ, 0x1, UP0 ;  /* 0x000000013f087887 */ /* 0x000fe40008000000 */
[----:B------:R-:W-:-:S02]  /*2240*/  USEL UR6, UR6, URZ, UP0 ;  /* 0x0000003f06067287 */ /* 0x000fc40008000000 */
[----:B------:R-:W-:Y:S02]  /*2250*/  USEL UR7, UR7, URZ, UP1 ;  /* 0x0000003f07077287 */ /* 0x000fe40008800000 */
[----:B------:R-:W-:Y:S01]  /*2260*/  LOP3.LUT R5, R5, UR8, RZ, 0x3c, !PT ;  /* 0x0000000805057c12 */ /* 0x000fe2000f8e3cff */
[----:B------:R-:W-:Y:S09]  /*2270*/  @P1 BRA `(.L_x_25) ;  /* 0xfffffff400d41947 */ /* 0x000ff2000383ffff */
.L_x_18:
[----:B------:R-:W2:Y:S02]  /*2280*/  LDC R0, c[0x0][0x28c] ;  /* 0x0000a300ff007b82 */ /* 0x000ea40000000800 */
[----:B--2---:R-:W-:-:S13]  /*2290*/  ISETP.GE.AND P1, PT, R0, 0x1, PT ;  /* 0x000000010000780c */ /* 0x004fda0003f26270 */
[----:B------:R-:W-:Y:S05]  /*22a0*/  @!P1 BRA `(.L_x_26) ;  /* 0x0000000000489947 */ /* 0x000fea0003800000 */
[----:B------:R-:W-:Y:S05]  /*22b0*/  @!P0 BRA `(.L_x_27) ;  /* 0x0000000000048947 */ /* 0x000fea0003800000 */
[----:B------:R-:W-:Y:S01]  /*22c0*/  BPT.TRAP 0x1 ;  /* 0x000000040000795c */ /* 0x000fe20000300000 */
.L_x_27:
[----:B------:R-:W2:Y:S01]  /*22d0*/  S2UR UR7, SR_CgaCtaId ;  /* 0x00000000000779c3 */ /* 0x000ea20000008800 */
[----:B------:R-:W-:Y:S01]  /*22e0*/  UISETP.LT.AND UP0, UPT, UR40, 0x1, UPT ;  /* 0x000000012800788c */ /* 0x000fe2000bf01270 */
[----:B------:R-:W-:-:S03]  /*22f0*/  ISETP.GT.U32.AND P0, PT, R19, 0x1, PT ;  /* 0x000000011300780c */ /* 0x000fc60003f04070 */
[----:B------:R-:W-:-:S04]  /*2300*/  USEL UR6, UR40, 0x1, UP0 ;  /* 0x0000000128067887 */ /* 0x000fc80008000000 */
[----:B------:R-:W-:-:S04]  /*2310*/  UIADD3 UR6, UR39, UR40, -UR6 ;  /* 0x0000002827067290 */ /* 0x000fc8000fffe806 */
[----:B------:R-:W-:-:S04]  /*2320*/  UIMAD.WIDE.U32 UR4, UR6, -0x55555555, URZ ;  /* 0xaaaaaaab060478a5 */ /* 0x000fc8000f8e003f */
[----:B------:R-:W-:-:S03]  /*2330*/  USHF.R.U32.HI UR4, URZ, 0x1, UR5 ;  /* 0x000000013f047899 */ /* 0x000fc60008011605 */
[----:B------:R-:W-:Y:S01]  /*2340*/  UMOV UR5, 0x400 ;  /* 0x0000040000057882 */ /* 0x000fe20000000000 */
[----:B------:R-:W-:Y:S02]  /*2350*/  UIMAD UR6, UR4, -0x3, UR6 ;  /* 0xfffffffd040678a4 */ /* 0x000fe4000f8e0206 */
[----:B--2---:R-:W-:-:S04]  /*2360*/  ULEA UR5, UR7, UR5, 0x18 ;  /* 0x0000000507057291 */ /* 0x004fc8000f8ec03f */
[----:B------:R-:W-:-:S04]  /*2370*/  ULEA UR6, UR6, UR5, 0x3 ;  /* 0x0000000506067291 */ /* 0x000fc8000f8e183f */
[----:B------:R-:W-:-:S04]  /*2380*/  UIADD3 UR6, UR6, 0x18, URZ ;  /* 0x0000001806067890 */ /* 0x000fc8000fffe03f */
[----:B------:R-:W-:-:S09]  /*2390*/  UPRMT UR6, URZ, 0x654, UR6 ;  /* 0x000006543f067896 */ /* 0x000fd20008000006 */
[----:B------:R-:W-:Y:S01]  /*23a0*/  SYNCS.ARRIVE.TRANS64.RED.A1T0 RZ, [UR6], RZ ;  /* 0x000000ffffff79a7 */ /* 0x000fe20008100406 */
[----:B------:R-:W-:Y:S05]  /*23b0*/  @P0 BRA `(.L_x_26) ;  /* 0x0000000000040947 */ /* 0x000fea0003800000 */
[----:B------:R-:W-:Y:S01]  /*23c0*/  BPT.TRAP 0x1 ;  /* 0x000000040000795c */ /* 0x000fe20000300000 */
.L_x_26:
[----:B------:R-:W2:Y:S01]  /*23d0*/  LDC R6, c[0x0][0x288] ;  /* 0x0000a200ff067b82 */ /* 0x000ea20000000800 */
[----:B01----:R-:W-:Y:S01]  /*23e0*/  SHF.R.U32.HI R3, RZ, 0x2, R18 ;  /* 0x00000002ff037819 */ /* 0x003fe20000011612 */
[----:B------:R-:W-:Y:S01]  /*23f0*/  IMAD.SHL.U32 R11, R58, 0x20, RZ ;  /* 0x000000203a0b7824 */ /* 0x000fe200078e00ff */
[----:B------:R-:W-:Y:S01]  /*2400*/  LOP3.LUT R4, R18, 0x60, RZ, 0xc0, !PT ;  /* 0x0000006012047812 */ /* 0x000fe200078ec0ff */
[----:B------:R-:W-:Y:S01]  /*2410*/  UIADD3 UR39, UR40, UR39, URZ ;  /* 0x0000002728277290 */ /* 0x000fe2000fffe03f */
[----:B------:R-:W-:Y:S01]  /*2420*/  LOP3.LUT R3, R3, 0x7, RZ, 0xc0, !PT ;  /* 0x0000000703037812 */ /* 0x000fe200078ec0ff */
[----:B------:R-:W-:Y:S01]  /*2430*/  IMAD.SHL.U32 R13, R60, 0x100, RZ ;  /* 0x000001003c0d7824 */ /* 0x000fe200078e00ff */
[----:B------:R-:W-:Y:S01]  /*2440*/  SHF.R.U32.HI R8, RZ, 0x1, R4 ;  /* 0x00000001ff087819 */ /* 0x000fe20000011604 */
[----:B------:R-:W-:Y:S01]  /*2450*/  UISETP.GT.U32.AND UP0, UPT, UR39, 0x2, UPT ;  /* 0x000000022700788c */ /* 0x000fe2000bf04070 */
[----:B------:R-:W-:Y:S01]  /*2460*/  LOP3.LUT R0, R22, 0x1, RZ, 0xc0, !PT ;  /* 0x0000000116007812 */ /* 0x000fe200078ec0ff */
[----:B------:R-:W-:Y:S01]  /*2470*/  ULDC UR7, c[0x0][0x284] ;  /* 0x0000a10000077ab9 */ /* 0x000fe20000000800 */
[----:B------:R-:W-:Y:S01]  /*2480*/  IADD3 R5, RZ, -R8, -R3 ;  /* 0x80000008ff057210 */ /* 0x000fe20007ffe803 */
[----:B------:R-:W-:Y:S01]  /*2490*/  UISETP.LT.U32.AND UP0, UPT, UR40, 0x3, UP0 ;  /* 0x000000032800788c */ /* 0x000fe20008701070 */
[----:B------:R-:W-:Y:S01]  /*24a0*/  LOP3.LUT R4, R18, 0x3, RZ, 0xc0, !PT ;  /* 0x0000000312047812 */ /* 0x000fe200078ec0ff */
[C---:B------:R-:W-:Y:S01]  /*24b0*/  IMAD.SHL.U32 R10, R0.reuse, 0x40, RZ ;  /* 0x00000040000a7824 */ /* 0x040fe200078e00ff */
[----:B------:R-:W-:Y:S01]  /*24c0*/  UISETP.GE.U32.AND UP1, UPT, UR40, 0x3, UPT ;  /* 0x000000032800788c */ /* 0x000fe2000bf26070 */
[----:B------:R-:W-:Y:S01]  /*24d0*/  IMAD R64, R0, -0x40, R5 ;  /* 0xffffffc000407824 */ /* 0x000fe200078e0205 */
[----:B------:R-:W-:Y:S01]  /*24e0*/  SHF.R.S32.HI R15, RZ, 0x1f, R23 ;  /* 0x0000001fff0f7819 */ /* 0x000fe20000011417 */
[----:B------:R-:W-:Y:S01]  /*24f0*/  ULDC.64 UR8, c[0x0][0x5d0] ;  /* 0x0001740000087ab9 */ /* 0x000fe20000000a00 */
[----:B------:R-:W-:Y:S01]  /*2500*/  UIMAD.WIDE.U32 UR4, UR39, -0x55555555, URZ ;  /* 0xaaaaaaab270478a5 */ /* 0x000fe2000f8e003f */
[----:B------:R-:W-:Y:S01]  /*2510*/  IMAD.WIDE R60, R60, 0x100, RZ ;  /* 0x000001003c3c7825 */ /* 0x000fe200078e02ff */
[----:B------:R-:W-:Y:S01]  /*2520*/  USEL UR6, URZ, 0x1, !UP0 ;  /* 0x000000013f067887 */ /* 0x000fe2000c000000 */
[----:B------:R-:W-:Y:S01]  /*2530*/  LOP3.LUT R3, R10, 0x40, R3, 0xe2, !PT ;  /* 0x000000400a037812 */ /* 0x000fe200078ee203 */
[----:B------:R-:W-:Y:S01]  /*2540*/  USHF.R.U32.HI UR4, URZ, 0x1, UR5 ;  /* 0x000000013f047899 */ /* 0x000fe20008011605 */
[----:B--2---:R-:W-:Y:S01]  /*2550*/  IMAD R0, R4, -0x2, R6 ;  /* 0xfffffffe04007824 */ /* 0x004fe200078e0206 */
[----:B------:R-:W-:Y:S01]  /*2560*/  ISETP.GE.AND P0, PT, R11, R6, PT ;  /* 0x000000060b00720c */ /* 0x000fe20003f06270 */
[----:B------:R-:W-:Y:S01]  /*2570*/  IMAD.SHL.U32 R6, R18, 0x2, RZ ;  /* 0x0000000212067824 */ /* 0x000fe200078e00ff */
[----:B------:R-:W-:Y:S01]  /*2580*/  ULOP3.LUT UR38, UR38, UR6, URZ, 0x3c, !UPT ;  /* 0x0000000626267292 */ /* 0x000fe2000f8e3c3f */
[----:B------:R-:W-:Y:S01]  /*2590*/  IMAD R4, R15, UR8, RZ ;  /* 0x000000080f047c24 */ /* 0x000fe2000f8e02ff */
[----:B------:R-:W-:Y:S01]  /*25a0*/  ISETP.GE.OR P0, PT, R13, UR7, P0 ;  /* 0x000000070d007c0c */ /* 0x000fe20008706670 */
[----:B------:R-:W-:Y:S01]  /*25b0*/  UIMAD UR39, UR4, -0x3, UR39 ;  /* 0xfffffffd042778a4 */ /* 0x000fe2000f8e0227 */
[----:B------:R-:W-:Y:S01]  /*25c0*/  LOP3.LUT R6, R11, 0x6, R6, 0xf8, !PT ;  /* 0x000000060b067812 */ /* 0x000fe200078ef806 */
[----:B------:R-:W-:Y:S01]  /*25d0*/  IMAD R9, R23, UR9, R4 ;  /* 0x0000000917097c24 */ /* 0x000fe2000f8e0204 */
[----:B------:R-:W-:Y:S01]  /*25e0*/  @UP1 ULOP3.LUT UR38, UR38, 0x1, UR4, 0x78, !UPT ;  /* 0x0000000126261892 */ /* 0x000fe2000f8e7804 */
[----:B------:R-:W-:-:S02]  /*25f0*/  IADD3 R64, -R13, UR7, R64 ;  /* 0x000000070d407c10 */ /* 0x000fc4000fffe140 */
[----:B------:R-:W-:Y:S02]  /*2600*/  SHF.R.S32.HI R7, RZ, 0x1f, R6 ;  /* 0x0000001fff077819 */ /* 0x000fe40000011406 */
[----:B------:R-:W-:Y:S01]  /*2610*/  LOP3.LUT R77, R60, R3, R8, 0xfe, !PT ;  /* 0x000000033c4d7212 */ /* 0x000fe200078efe08 */
[----:B------:R-:W-:Y:S02]  /*2620*/  IMAD.IADD R3, R0, 0x1, -R11 ;  /* 0x0000000100037824 */ /* 0x000fe400078e0a0b */
[----:B------:R-:W-:-:S04]  /*2630*/  IMAD.WIDE.U32 R4, R23, UR8, R6 ;  /* 0x0000000817047c25 */ /* 0x000fc8000f8e0006 */
[----:B------:R-:W-:Y:S02]  /*2640*/  IMAD.IADD R9, R5, 0x1, R9 ;  /* 0x0000000105097824 */ /* 0x000fe400078e0209 */
[----:B------:R-:W-:Y:S02]  /*2650*/  IMAD.MOV.U32 R0, RZ, RZ, -0x1 ;  /* 0xffffffffff007424 */ /* 0x000fe400078e00ff */
[----:B------:R-:W-:Y:S01]  /*2660*/  IMAD.MOV.U32 R8, RZ, RZ, R4 ;  /* 0x000000ffff087224 */ /* 0x000fe200078e0004 */
[----:B------:R-:W-:Y:S06]  /*2670*/  @P0 BRA `(.L_x_28) ;  /* 0x00000024007c0947 */ /* 0x000fec0003800000 */
[----:B------:R-:W0:Y:S01]  /*2680*/  LDC.64 R4, c[0x0][0x5c8] ;  /* 0x00017200ff047b82 */ /* 0x000e220000000a00 */
[----:B-----5:R-:W-:Y:S01]  /*2690*/  FSETP.NEU.AND P1, PT, R57, RZ, PT ;  /* 0x000000ff3900720b */ /* 0x020fe20003f2d000 */
[----:B------:R-:W-:Y:S01]  /*26a0*/  BSSY B0, `(.L_x_28) ;  /* 0x000025c000007945 */ /* 0x000fe20003800000 */
[----:B------:R-:W-:-:S04]  /*26b0*/  ISETP.GT.AND P3, PT, R64, RZ, PT ;  /* 0x000000ff4000720c */ /* 0x000fc80003f64270 */
[----:B------:R-:W-:Y:S01]  /*26c0*/  ISETP.GT.AND P0, PT, R3, RZ, P3 ;  /* 0x000000ff0300720c */ /* 0x000fe20001f04270 */
[-C--:B0-----:R-:W-:Y:S02]  /*26d0*/  IMAD R10, R61, R4.reuse, RZ ;  /* 0x000000043d0a7224 */ /* 0x081fe400078e02ff */
[----:B------:R-:W-:-:S04]  /*26e0*/  IMAD.WIDE.U32 R70, R77, R4, R8 ;  /* 0x000000044d467225 */ /* 0x000fc800078e0008 */
[----:B------:R-:W-:-:S04]  /*26f0*/  IMAD R9, R77, R5, R10 ;  /* 0x000000054d097224 */ /* 0x000fc800078e020a */
[----:B------:R-:W-:Y:S01]  /*2700*/  IMAD.IADD R73, R71, 0x1, R9 ;  /* 0x0000000147497824 */ /* 0x000fe200078e0209 */
[----:B------:R-:W-:Y:S06]  /*2710*/  @!P1 BRA `(.L_x_29) ;  /* 0x0000001800c09947 */ /* 0x000fec0003800000 */
[----:B------:R-:W0:Y:S01]  /*2720*/  LDC.64 R10, c[0x0][0x5b8] ;  /* 0x00016e00ff0a7b82 */ /* 0x000e220000000a00 */
[----:B------:R-:W-:-:S07]  /*2730*/  ULDC.64 UR4, c[0x0][0x5c0] ;  /* 0x0001700000047ab9 */ /* 0x000fce0000000a00 */
[----:B------:R-:W1:Y:S08]  /*2740*/  LDC.64 R20, c[0x0][0x5b0] ;  /* 0x00016c00ff147b82 */ /* 0x000e700000000a00 */
[----:B------:R-:W2:Y:S01]  /*2750*/  LDC.64 R8, c[0x0][0x5a8] ;  /* 0x00016a00ff087b82 */ /* 0x000ea20000000a00 */
[----:B0-----:R-:W-:-:S04]  /*2760*/  IMAD R12, R15, R10, RZ ;  /* 0x0000000a0f0c7224 */ /* 0x001fc800078e02ff */
[C---:B------:R-:W-:Y:S02]  /*2770*/  IMAD R11, R23.reuse, R11, R12 ;  /* 0x0000000b170b7224 */ /* 0x040fe400078e020c */
[----:B------:R-:W-:-:S04]  /*2780*/  IMAD.WIDE.U32 R12, R23, R10, R6 ;  /* 0x0000000a170c7225 */ /* 0x000fc800078e0006 */
[----:B-1----:R-:W-:Y:S02]  /*2790*/  IMAD R14, R61, R20, RZ ;  /* 0x000000143d0e7224 */ /* 0x002fe400078e02ff */
[----:B------:R-:W-:Y:S02]  /*27a0*/  IMAD.IADD R15, R13, 0x1, R11 ;  /* 0x000000010d0f7824 */ /* 0x000fe400078e020b */
[----:B------:R-:W-:Y:S02]  /*27b0*/  IMAD R71, R77, R21, R14 ;  /* 0x000000154d477224 */ /* 0x000fe400078e020e */
[----:B------:R-:W-:-:S04]  /*27c0*/  IMAD.MOV.U32 R14, RZ, RZ, R12 ;  /* 0x000000ffff0e7224 */ /* 0x000fc800078e000c */
[----:B------:R-:W-:-:S04]  /*27d0*/  IMAD.WIDE.U32 R58, R77, R20, R14 ;  /* 0x000000144d3a7225 */ /* 0x000fc800078e000e */
[----:B------:R-:W-:Y:S01]  /*27e0*/  IMAD.IADD R59, R59, 0x1, R71 ;  /* 0x000000013b3b7824 */ /* 0x000fe200078e0247 */
[----:B--2---:R-:W-:-:S04]  /*27f0*/  LEA R62, P1, R58, R8, 0x1 ;  /* 0x000000083a3e7211 */ /* 0x004fc800078208ff */
[----:B------:R-:W-:-:S05]  /*2800*/  LEA.HI.X R63, R58, R9, R59, 0x1, P1 ;  /* 0x000000093a3f7211 */ /* 0x000fca00008f0c3b */
[----:B------:R0:W2:Y:S01]  /*2810*/  @P0 LDG.E.LTC128B.U16 R65, desc[UR36][R62.64] ;  /* 0x000000243e410981 */ /* 0x0000a2000c1e1520 */
[----:B------:R-:W-:Y:S01]  /*2820*/  IMAD.WIDE.U32 R66, R77, R20, R6 ;  /* 0x000000144d427225 */ /* 0x000fe200078e0006 */
[----:B------:R-:W-:Y:S03]  /*2830*/  BSSY B1, `(.L_x_30) ;  /* 0x0000012000017945 */ /* 0x000fe60003800000 */
[----:B------:R-:W-:Y:S02]  /*2840*/  IMAD.IADD R67, R71, 0x1, R67 ;  /* 0x0000000147437824 */ /* 0x000fe400078e0243 */
[----:B------:R-:W-:-:S04]  /*2850*/  IMAD.WIDE.U32 R68, R23, R10, R66 ;  /* 0x0000000a17447225 */ /* 0x000fc800078e0042 */
[----:B0-----:R-:W-:Y:S01]  /*2860*/  IMAD.SHL.U32 R62, R20, 0x8, RZ ;  /* 0x00000008143e7824 */ /* 0x001fe200078e00ff */
[----:B------:R-:W-:Y:S01]  /*2870*/  LEA R66, P2, R68, R8, 0x1 ;  /* 0x0000000844427211 */ /* 0x000fe200078408ff */
[----:B--2---:R-:W-:-:S04]  /*2880*/  IMAD.U32 R58, R65, 0x10000, RZ ;  /* 0x00010000413a7824 */ /* 0x004fc800078e00ff */
[----:B------:R-:W-:Y:S01]  /*2890*/  FMUL R59, R58, R57 ;  /* 0x000000393a3b7220 */ /* 0x000fe20000400000 */
[----:B------:R-:W-:-:S03]  /*28a0*/  LEA R58, P1, R70, UR4, 0x1 ;  /* 0x00000004463a7c11 */ /* 0x000fc6000f8208ff */
[----:B------:R-:W-:Y:S01]  /*28b0*/  FFMA R59, R40, R56, R59 ;  /* 0x00000038283b7223 */ /* 0x000fe2000000003b */
[----:B------:R-:W-:-:S04]  /*28c0*/  IADD3 R40, R11, R69, RZ ;  /* 0x000000450b287210 */ /* 0x000fc80007ffe0ff */
[----:B------:R-:W-:Y:S02]  /*28d0*/  F2FP.BF16.F32.PACK_AB R63, RZ, R59 ;  /* 0x0000003bff3f723e */ /* 0x000fe400000010ff */
[----:B------:R-:W-:Y:S02]  /*28e0*/  LEA.HI.X R59, R70, UR5, R73, 0x1, P1 ;  /* 0x00000005463b7c11 */ /* 0x000fe400088f0c49 */
[----:B------:R-:W-:Y:S02]  /*28f0*/  ISETP.GT.AND P1, PT, R3, 0x1, P3 ;  /* 0x000000010300780c */ /* 0x000fe40001f24270 */
[----:B------:R-:W-:Y:S01]  /*2900*/  LEA.HI.X R67, R68, R9, R40, 0x1, P2 ;  /* 0x0000000944437211 */ /* 0x000fe200010f0c28 */
[----:B------:R0:W-:Y:S02]  /*2910*/  @P0 STG.E.U16 desc[UR36][R58.64], R63 ;  /* 0x0000003f3a000986 */ /* 0x0001e4000c101524 */
[----:B0-----:R-:W-:-:S08]  /*2920*/  SHF.L.U64.HI R63, R20, 0x3, R21 ;  /* 0x00000003143f7819 */ /* 0x001fd00000010215 */
[----:B------:R-:W-:Y:S05]  /*2930*/  @!P1 BRA `(.L_x_31) ;  /* 0x0000000000049947 */ /* 0x000fea0003800000 */
[----:B------:R0:W5:Y:S02]  /*2940*/  LDG.E.LTC128B.U16 R65, desc[UR36][R66.64+0x2] ;  /* 0x0000022442417981 */ /* 0x000164000c1e1520 */
.L_x_31:
[----:B------:R-:W-:Y:S05]  /*2950*/  BSYNC B1 ;  /* 0x0000000000017941 */ /* 0x000fea0003800000 */
.L_x_30:
[----:B-----5:R-:W-:Y:S01]  /*2960*/  IMAD.U32 R40, R65, 0x10000, RZ ;  /* 0x0001000041287824 */ /* 0x020fe200078e00ff */
[----:B------:R-:W-:Y:S01]  /*2970*/  ISETP.GT.AND P0, PT, R64, 0x8, PT ;  /* 0x000000084000780c */ /* 0x000fe20003f04270 */
[----:B------:R-:W-:Y:S01]  /*2980*/  IMAD.WIDE.U32 R72, R77, R20, R62 ;  /* 0x000000144d487225 */ /* 0x000fe200078e003e */
[----:B------:R-:W-:-:S03]  /*2990*/  PRMT R75, R65, 0x7610, R75 ;  /* 0x00007610414b7816 */ /* 0x000fc6000000004b */
[----:B------:R-:W-:Y:S01]  /*29a0*/  FMUL R40, R40, R57 ;  /* 0x0000003928287220 */ /* 0x000fe20000400000 */
[----:B------:R-:W-:Y:S01]  /*29b0*/  ISETP.GT.AND P2, PT, R3, RZ, P0 ;  /* 0x000000ff0300720c */ /* 0x000fe20000744270 */
[----:B------:R-:W-:Y:S02]  /*29c0*/  IMAD.IADD R69, R71, 0x1, R73 ;  /* 0x0000000147457824 */ /* 0x000fe400078e0249 */
[----:B------:R-:W-:Y:S01]  /*29d0*/  FFMA R40, R41, R56, R40 ;  /* 0x0000003829287223 */ /* 0x000fe20000000028 */
[----:B------:R-:W-:-:S04]  /*29e0*/  IADD3 R41, P4, R12, R72, RZ ;  /* 0x000000480c297210 */ /* 0x000fc80007f9e0ff */
[----:B------:R-:W-:Y:S01]  /*29f0*/  F2FP.BF16.F32.PACK_AB R40, RZ, R40 ;  /* 0x00000028ff28723e */ /* 0x000fe200000010ff */
[----:B------:R-:W-:Y:S01]  /*2a00*/  IMAD.X R68, R69, 0x1, R15, P4 ;  /* 0x0000000145447824 */ /* 0x000fe200020e060f */
[C---:B------:R-:W-:Y:S02]  /*2a10*/  LEA R70, P4, R41.reuse, R8, 0x1 ;  /* 0x0000000829467211 */ /* 0x040fe400078808ff */
[----:B------:R-:W-:Y:S02]  /*2a20*/  PRMT R73, R40, 0x7610, R73 ;  /* 0x0000761028497816 */ /* 0x000fe40000000049 */
[----:B------:R-:W-:-:S03]  /*2a30*/  LEA.HI.X R71, R41, R9, R68, 0x1, P4 ;  /* 0x0000000929477211 */ /* 0x000fc600020f0c44 */
[----:B------:R1:W-:Y:S04]  /*2a40*/  @P1 STG.E.U16 desc[UR36][R58.64+0x2], R73 ;  /* 0x000002493a001986 */ /* 0x0003e8000c101524 */
[----:B------:R2:W3:Y:S01]  /*2a50*/  @P2 LDG.E.LTC128B.U16 R75, desc[UR36][R70.64] ;  /* 0x00000024464b2981 */ /* 0x0004e2000c1e1520 */
[----:B------:R-:W-:Y:S01]  /*2a60*/  IMAD.SHL.U32 R41, R4, 0x10, RZ ;  /* 0x0000001004297824 */ /* 0x000fe200078e00ff */
[----:B------:R-:W-:Y:S01]  /*2a70*/  IADD3 R72, P1, R6, R72, RZ ;  /* 0x0000004806487210 */ /* 0x000fe20007f3e0ff */
[----:B------:R-:W-:Y:S03]  /*2a80*/  BSSY B1, `(.L_x_32) ;  /* 0x0000011000017945 */ /* 0x000fe60003800000 */
[----:B------:R-:W-:Y:S01]  /*2a90*/  IADD3 R68, P4, R41, R58, RZ ;  /* 0x0000003a29447210 */ /* 0x000fe20007f9e0ff */
[----:B-1----:R-:W-:Y:S01]  /*2aa0*/  IMAD.X R73, R7, 0x1, R69, P1 ;  /* 0x0000000107497824 */ /* 0x002fe200008e0645 */
[----:B------:R-:W-:Y:S01]  /*2ab0*/  ISETP.GT.AND P1, PT, R3, 0x1, P0 ;  /* 0x000000010300780c */ /* 0x000fe20000724270 */
[----:B------:R-:W-:-:S03]  /*2ac0*/  IMAD.WIDE.U32 R72, R23, R10, R72 ;  /* 0x0000000a17487225 */ /* 0x000fc600078e0048 */
[----:B--2---:R-:W-:Y:S01]  /*2ad0*/  LEA R70, P5, R72, R8, 0x1 ;  /* 0x0000000848467211 */ /* 0x004fe200078a08ff */
[----:B---3--:R-:W-:-:S04]  /*2ae0*/  IMAD.U32 R40, R75, 0x10000, RZ ;  /* 0x000100004b287824 */ /* 0x008fc800078e00ff */
[----:B------:R-:W-:Y:S01]  /*2af0*/  FMUL R65, R40, R57 ;  /* 0x0000003928417220 */ /* 0x000fe20000400000 */
[----:B------:R-:W-:-:S03]  /*2b00*/  IMAD.IADD R40, R11, 0x1, R73 ;  /* 0x000000010b287824 */ /* 0x000fc600078e0249 */
[----:B------:R-:W-:Y:S01]  /*2b10*/  FFMA R42, R42, R56, R65 ;  /* 0x000000382a2a7223 */ /* 0x000fe20000000041 */
[----:B------:R-:W-:Y:S02]  /*2b20*/  SHF.L.U64.HI R65, R4, 0x4, R5 ;  /* 0x0000000404417819 */ /* 0x000fe40000010205 */
[----:B------:R-:W-:Y:S02]  /*2b30*/  LEA.HI.X R71, R72, R9, R40, 0x1, P5 ;  /* 0x0000000948477211 */ /* 0x000fe400028f0c28 */
[----:B------:R-:W-:Y:S01]  /*2b40*/  F2FP.BF16.F32.PACK_AB R42, RZ, R42 ;  /* 0x0000002aff2a723e */ /* 0x000fe200000010ff */
[----:B------:R-:W-:-:S05]  /*2b50*/  IMAD.X R69, R65, 0x1, R59, P4 ;  /* 0x0000000141457824 */ /* 0x000fca00020e063b */
[----:B------:R1:W-:Y:S01]  /*2b60*/  @P2 STG.E.U16 desc[UR36][R68.64], R42 ;  /* 0x0000002a44002986 */ /* 0x0003e2000c101524 */
[----:B------:R-:W-:Y:S05]  /*2b70*/  @!P1 BRA `(.L_x_33) ;  /* 0x0000000000049947 */ /* 0x000fea0003800000 */
[----:B------:R2:W5:Y:S02]  /*2b80*/  LDG.E.LTC128B.U16 R75, desc[UR36][R70.64+0x2] ;  /* 0x00000224464b7981 */ /* 0x000564000c1e1520 */
.L_x_33:
[----:B------:R-:W-:Y:S05]  /*2b90*/  BSYNC B1 ;  /* 0x0000000000017941 */ /* 0x000fea0003800000 */
.L_x_32:
[----:B-----5:R-:W-:Y:S01]  /*2ba0*/  IMAD.U32 R40, R75, 0x10000, RZ ;  /* 0x000100004b287824 */ /* 0x020fe200078e00ff */
[----:B------:R-:W-:Y:S01]  /*2bb0*/  ISETP.GT.AND P2, PT, R3, 0x8, P3 ;  /* 0x000000080300780c */ /* 0x000fe20001f44270 */
[----:B-1----:R-:W-:Y:S01]  /*2bc0*/  @P1 IMAD.MOV.U32 R42, RZ, RZ, R68 ;  /* 0x000000ffff2a1224 */ /* 0x002fe200078e0044 */
[----:B------:R-:W-:Y:S01]  /*2bd0*/  BSSY B1, `(.L_x_34) ;  /* 0x0000008000017945 */ /* 0x000fe20003800000 */
[----:B------:R-:W-:-:S04]  /*2be0*/  FMUL R40, R40, R57 ;  /* 0x0000003928287220 */ /* 0x000fc80000400000 */
[----:B------:R-:W-:Y:S01]  /*2bf0*/  FFMA R40, R43, R56, R40 ;  /* 0x000000382b287223 */ /* 0x000fe20000000028 */
[----:B------:R-:W-:-:S04]  /*2c00*/  @P1 IMAD.MOV.U32 R43, RZ, RZ, R69 ;  /* 0x000000ffff2b1224 */ /* 0x000fc800078e0045 */
[----:B------:R-:W-:-:S05]  /*2c10*/  F2FP.BF16.F32.PACK_AB R40, RZ, R40 ;  /* 0x00000028ff28723e */ /* 0x000fca00000010ff */
[----:B------:R1:W-:Y:S01]  /*2c20*/  @P1 STG.E.U16 desc[UR36][R42.64+0x2], R40 ;  /* 0x000002282a001986 */ /* 0x0003e2000c101524 */
[----:B------:R-:W-:Y:S05]  /*2c30*/  @!P2 BRA `(.L_x_35) ;  /* 0x000000000004a947 */ /* 0x000fea0003800000 */
[----:B------:R3:W5:Y:S02]  /*2c40*/  LDG.E.LTC128B.U16 R75, desc[UR36][R66.64+0x10] ;  /* 0x00001024424b7981 */ /* 0x000764000c1e1520 */
.L_x_35:
[----:B------:R-:W-:Y:S05]  /*2c50*/  BSYNC B1 ;  /* 0x0000000000017941 */ /* 0x000fea0003800000 */
.L_x_34:
[----:B-1---5:R-:W-:Y:S01]  /*2c60*/  IMAD.U32 R40, R75, 0x10000, RZ ;  /* 0x000100004b287824 */ /* 0x022fe200078e00ff */
[----:B------:R-:W-:Y:S01]  /*2c70*/  ISETP.GT.AND P1, PT, R3, 0x9, P3 ;  /* 0x000000090300780c */ /* 0x000fe20001f24270 */
[----:B------:R-:W-:Y:S01]  /*2c80*/  @P2 IMAD.MOV.U32 R42, RZ, RZ, R58 ;  /* 0x000000ffff2a2224 */ /* 0x000fe200078e003a */
[----:B------:R-:W-:Y:S01]  /*2c90*/  BSSY B1, `(.L_x_36) ;  /* 0x0000009000017945 */ /* 0x000fe20003800000 */
[----:B------:R-:W-:-:S04]  /*2ca0*/  FMUL R43, R40, R57 ;  /* 0x00000039282b7220 */ /* 0x000fc80000400000 */
[----:B------:R-:W-:-:S05]  /*2cb0*/  FFMA R43, R44, R56, R43 ;  /* 0x000000382c2b7223 */ /* 0x000fca000000002b */
[----:B------:R-:W-:-:S04]  /*2cc0*/  F2FP.BF16.F32.PACK_AB R43, RZ, R43 ;  /* 0x0000002bff2b723e */ /* 0x000fc800000010ff */
[----:B------:R-:W-:Y:S02]  /*2cd0*/  PRMT R40, R43, 0x7610, R40 ;  /* 0x000076102b287816 */ /* 0x000fe40000000028 */
[----:B------:R-:W-:-:S05]  /*2ce0*/  @P2 MOV R43, R59 ;  /* 0x0000003b002b2202 */ /* 0x000fca0000000f00 */
[----:B------:R1:W-:Y:S01]  /*2cf0*/  @P2 STG.E.U16 desc[UR36][R42.64+0x10], R40 ;  /* 0x000010282a002986 */ /* 0x0003e2000c101524 */
[----:B------:R-:W-:Y:S05]  /*2d00*/  @!P1 BRA `(.L_x_37) ;  /* 0x0000000000049947 */ /* 0x000fea0003800000 */
[----:B------:R4:W5:Y:S02]  /*2d10*/  LDG.E.LTC128B.U16 R75, desc[UR36][R66.64+0x12] ;  /* 0x00001224424b7981 */ /* 0x000964000c1e1520 */
.L_x_37:
[----:B------:R-:W-:Y:S05]  /*2d20*/  BSYNC B1 ;  /* 0x0000000000017941 */ /* 0x000fea0003800000 */
.L_x_36:
[----:B-1---5:R-:W-:Y:S01]  /*2d30*/  IMAD.U32 R40, R75, 0x10000, RZ ;  /* 0x000100004b287824 */ /* 0x022fe200078e00ff */
[----:B------:R-:W-:Y:S01]  /*2d40*/  ISETP.GT.AND P2, PT, R3, 0x8, P0 ;  /* 0x000000080300780c */ /* 0x000fe20000744270 */
[----:B------:R-:W-:Y:S01]  /*2d50*/  @P1 IMAD.MOV.U32 R42, RZ, RZ, R58 ;  /* 0x000000ffff2a1224 */ /* 0x000fe200078e003a */
[----:B------:R-:W-:Y:S01]  /*2d60*/  BSSY B1, `(.L_x_38) ;  /* 0x0000008000017945 */ /* 0x000fe20003800000 */
[----:B------:R-:W-:Y:S01]  /*2d70*/  FMUL R40, R40, R57 ;  /* 0x0000003928287220 */ /* 0x000fe20000400000 */
[----:B------:R-:W-:-:S03]  /*2d80*/  @P1 IMAD.MOV.U32 R43, RZ, RZ, R59 ;  /* 0x000000ffff2b1224 */ /* 0x000fc600078e003b */
[----:B------:R-:W-:-:S05]  /*2d90*/  FFMA R40, R45, R56, R40 ;  /* 0x000000382d287223 */ /* 0x000fca0000000028 */
[----:B------:R-:W-:-:S05]  /*2da0*/  F2FP.BF16.F32.PACK_AB R40, RZ, R40 ;  /* 0x00000028ff28723e */ /* 0x000fca00000010ff */
[----:B------:R1:W-:Y:S01]  /*2db0*/  @P1 STG.E.U16 desc[UR36][R42.64+0x12], R40 ;  /* 0x000012282a001986 */ /* 0x0003e2000c101524 */
[----:B------:R-:W-:Y:S05]  /*2dc0*/  @!P2 BRA `(.L_x_39) ;  /* 0x000000000004a947 */ /* 0x000fea0003800000 */
[----:B------:R0:W5:Y:S02]  /*2dd0*/  LDG.E.LTC128B.U16 R75, desc[UR36][R70.64+0x10] ;  /* 0x00001024464b7981 */ /* 0x000164000c1e1520 */
.L_x_39:
[----:B------:R-:W-:Y:S05]  /*2de0*/  BSYNC B1 ;  /* 0x0000000000017941 */ /* 0x000fea0003800000 */
.L_x_38:
[----:B-1---5:R-:W-:Y:S01]  /*2df0*/  IMAD.U32 R40, R75, 0x10000, RZ ;  /* 0x000100004b287824 */ /* 0x022fe200078e00ff */
[----:B------:R-:W-:Y:S01]  /*2e00*/  ISETP.GT.AND P1, PT, R3, 0x9, P0 ;  /* 0x000000090300780c */ /* 0x000fe20000724270 */
[----:B------:R-:W-:Y:S01]  /*2e10*/  @P2 IMAD.MOV.U32 R42, RZ, RZ, R68 ;  /* 0x000000ffff2a2224 */ /* 0x000fe200078e0044 */
[----:B------:R-:W-:Y:S01]  /*2e20*/  BSSY B1, `(.L_x_40) ;  /* 0x0000009000017945 */ /* 0x000fe20003800000 */
[----:B------:R-:W-:-:S04]  /*2e30*/  FMUL R43, R40, R57 ;  /* 0x00000039282b7220 */ /* 0x000fc80000400000 */
[----:B------:R-:W-:-:S05]  /*2e40*/  FFMA R43, R46, R56, R43 ;  /* 0x000000382e2b7223 */ /* 0x000fca000000002b */
[----:B------:R-:W-:-:S04]  /*2e50*/  F2FP.BF16.F32.PACK_AB R43, RZ, R43 ;  /* 0x0000002bff2b723e */ /* 0x000fc800000010ff */
[----:B------:R-:W-:Y:S01]  /*2e60*/  PRMT R40, R43, 0x7610, R40 ;  /* 0x000076102b287816 */ /* 0x000fe20000000028 */
[----:B------:R-:W-:-:S05]  /*2e70*/  @P2 IMAD.MOV.U32 R43, RZ, RZ, R69 ;  /* 0x000000ffff2b2224 */ /* 0x000fca00078e0045 */
[----:B------:R1:W-:Y:S01]  /*2e80*/  @P2 STG.E.U16 desc[UR36][R42.64+0x10], R40 ;  /* 0x000010282a002986 */ /* 0x0003e2000c101524 */
[----:B------:R-:W-:Y:S05]  /*2e90*/  @!P1 BRA `(.L_x_41) ;  /* 0x0000000000049947 */ /* 0x000fea0003800000 */
[----:B------:R0:W5:Y:S02]  /*2ea0*/  LDG.E.LTC128B.U16 R75, desc[UR36][R70.64+0x12] ;  /* 0x00001224464b7981 */ /* 0x000164000c1e1520 */
.L_x_41:
[----:B------:R-:W-:Y:S05]  /*2eb0*/  BSYNC B1 ;  /* 0x0000000000017941 */ /* 0x000fea0003800000 */
.L_x_40:
        /* <DEDUP_REMOVED lines=11> */
.L_x_43:
[----:B------:R-:W-:Y:S05]  /*2f70*/  BSYNC B1 ;  /* 0x0000000000017941 */ /* 0x000fea0003800000 */
.L_x_42:
        /* <DEDUP_REMOVED lines=12> */
.L_x_45:
[----:B------:R-:W-:Y:S05]  /*3040*/  BSYNC B1 ;  /* 0x0000000000017941 */ /* 0x000fea0003800000 */
.L_x_44:
[----:B-1---5:R-:W-:Y:S01]  /*3050*/  IMAD.U32 R40, R75, 0x10000, RZ ;  /* 0x000100004b287824 */ /* 0x022fe200078e00ff */
[----:B------:R-:W-:Y:S01]  /*3060*/  @P1 MOV R43, R59 ;  /* 0x0000003b002b1202 */ /* 0x000fe20000000f00 */
[----:B------:R-:W-:Y:S01]  /*3070*/  @P1 IMAD.MOV.U32 R42, RZ, RZ, R58 ;  /* 0x000000ffff2a1224 */ /* 0x000fe200078e003a */
[----:B------:R-:W-:Y:S01]  /*3080*/  ISETP.GT.AND P2, PT, R3, 0x10, P0 ;  /* 0x000000100300780c */ /* 0x000fe20000744270 */
[----:B------:R-:W-:Y:S01]  /*3090*/  FMUL R40, R40, R57 ;  /* 0x0000003928287220 */ /* 0x000fe20000400000 */
[----:B------:R-:W-:Y:S03]  /*30a0*/  BSSY B1, `(.L_x_46) ;  /* 0x0000006000017945 */ /* 0x000fe60003800000 */
[----:B------:R-:W-:-:S05]  /*30b0*/  FFMA R40, R49, R56, R40 ;  /* 0x0000003831287223 */ /* 0x000fca0000000028 */
[----:B------:R-:W-:-:S05]  /*30c0*/  F2FP.BF16.F32.PACK_AB R40, RZ, R40 ;  /* 0x00000028ff28723e */ /* 0x000fca00000010ff */
[----:B------:R1:W-:Y:S01]  /*30d0*/  @P1 STG.E.U16 desc[UR36][R42.64+0x22], R40 ;  /* 0x000022282a001986 */ /* 0x0003e2000c101524 */
[----:B------:R-:W-:Y:S05]  /*30e0*/  @!P2 BRA `(.L_x_47) ;  /* 0x000000000004a947 */ /* 0x000fea0003800000 */
[----:B------:R0:W5:Y:S02]  /*30f0*/  LDG.E.LTC128B.U16 R75, desc[UR36][R70.64+0x20] ;  /* 0x00002024464b7981 */ /* 0x000164000c1e1520 */
.L_x_47:
[----:B------:R-:W-:Y:S05]  /*3100*/  BSYNC B1 ;  /* 0x0000000000017941 */ /* 0x000fea0003800000 */
.L_x_46:
        /* <DEDUP_REMOVED lines=12> */
.L_x_49:
[----:B------:R-:W-:Y:S05]  /*31d0*/  BSYNC B1 ;  /* 0x0000000000017941 */ /* 0x000fea0003800000 */
.L_x_48:
        /* <DEDUP_REMOVED lines=11> */
.L_x_51:
[----:B------:R-:W-:Y:S05]  /*3290*/  BSYNC B1 ;  /* 0x0000000000017941 */ /* 0x000fea0003800000 */
.L_x_50:
        /* <DEDUP_REMOVED lines=12> */
.L_x_53:
[----:B------:R-:W-:Y:S05]  /*3360*/  BSYNC B1 ;  /* 0x0000000000017941 */ /* 0x000fea0003800000 */
.L_x_52:
        /* <DEDUP_REMOVED lines=11> */
.L_x_55:
[----:B------:R-:W-:Y:S05]  /*3420*/  BSYNC B1 ;  /* 0x0000000000017941 */ /* 0x000fea0003800000 */
.L_x_54:
[----:B-1---5:R-:W-:Y:S01]  /*3430*/  IMAD.U32 R40, R75, 0x10000, RZ ;  /* 0x000100004b287824 */ /* 0x022fe200078e00ff */
[----:B------:R-:W-:Y:S01]  /*3440*/  @P2 MOV R42, R68 ;  /* 0x00000044002a2202 */ /* 0x000fe20000000f00 */
[----:B------:R-:W-:Y:S01]  /*3450*/  BSSY B1, `(.L_x_56) ;  /* 0x000000c000017945 */ /* 0x000fe20003800000 */
[----:B------:R-:W-:Y:S01]  /*3460*/  ISETP.GT.AND P1, PT, R3, 0x19, P0 ;  /* 0x000000190300780c */ /* 0x000fe20000724270 */
[----:B------:R-:W-:Y:S01]  /*3470*/  FMUL R43, R40, R57 ;  /* 0x00000039282b7220 */ /* 0x000fe20000400000 */
[----:B------:R-:W-:-:S03]  /*3480*/  IADD3 R77, P0, R77, 0x80, RZ ;  /* 0x000000804d4d7810 */ /* 0x000fc60007f1e0ff */
[----:B------:R-:W-:Y:S02]  /*3490*/  FFMA R43, R54, R56, R43 ;  /* 0x00000038362b7223 */ /* 0x000fe4000000002b */
[----:B------:R-:W-:-:S03]  /*34a0*/  IMAD.X R61, RZ, RZ, R61, P0 ;  /* 0x000000ffff3d7224 */ /* 0x000fc600000e063d */
[----:B------:R-:W-:-:S04]  /*34b0*/  F2FP.BF16.F32.PACK_AB R43, RZ, R43 ;  /* 0x0000002bff2b723e */ /* 0x000fc800000010ff */
[----:B------:R-:W-:Y:S01]  /*34c0*/  PRMT R40, R43, 0x7610, R40 ;  /* 0x000076102b287816 */ /* 0x000fe20000000028 */
[----:B------:R-:W-:-:S05]  /*34d0*/  @P2 IMAD.MOV.U32 R43, RZ, RZ, R69 ;  /* 0x000000ffff2b2224 */ /* 0x000fca00078e0045 */
[----:B------:R1:W-:Y:S01]  /*34e0*/  @P2 STG.E.U16 desc[UR36][R42.64+0x30], R40 ;  /* 0x000030282a002986 */ /* 0x0003e2000c101524 */
[----:B------:R-:W-:Y:S05]  /*34f0*/  @!P1 BRA `(.L_x_57) ;  /* 0x0000000000049947 */ /* 0x000fea0003800000 */
[----:B------:R0:W5:Y:S02]  /*3500*/  LDG.E.LTC128B.U16 R75, desc[UR36][R70.64+0x32] ;  /* 0x00003224464b7981 */ /* 0x000164000c1e1520 */
.L_x_57:
[----:B------:R-:W-:Y:S05]  /*3510*/  BSYNC B1 ;  /* 0x0000000000017941 */ /* 0x000fea0003800000 */
.L_x_56:
[----:B-1---5:R-:W-:Y:S01]  /*3520*/  IMAD.U32 R40, R75, 0x10000, RZ ;  /* 0x000100004b287824 */ /* 0x022fe200078e00ff */
[----:B------:R-:W-:Y:S01]  /*3530*/  ISETP.GT.AND P0, PT, R64, 0x80, PT ;  /* 0x000000804000780c */ /* 0x000fe20003f04270 */
[----:B------:R-:W-:Y:S02]  /*3540*/  IMAD R42, R61, R20, RZ ;  /* 0x000000143d2a7224 */ /* 0x000fe400078e02ff */
[----:B------:R-:W-:Y:S01]  /*3550*/  FMUL R40, R40, R57 ;  /* 0x0000003928287220 */ /* 0x000fe20000400000 */
[----:B------:R-:W-:Y:S01]  /*3560*/  ISETP.GT.AND P3, PT, R3, RZ, P0 ;  /* 0x000000ff0300720c */ /* 0x000fe20000764270 */
[----:B------:R-:W-:Y:S02]  /*3570*/  IMAD R53, R77, R21, R42 ;  /* 0x000000154d357224 */ /* 0x000fe400078e022a */
[----:B------:R-:W-:Y:S01]  /*3580*/  FFMA R40, R55, R56, R40 ;  /* 0x0000003837287223 */ /* 0x000fe20000000028 */
[----:B------:R-:W-:-:S04]  /*3590*/  IMAD.WIDE.U32 R42, R77, R20, R14 ;  /* 0x000000144d2a7225 */ /* 0x000fc800078e000e */
[----:B------:R-:W-:Y:S01]  /*35a0*/  IMAD.IADD R21, R43, 0x1, R53 ;  /* 0x000000012b157824 */ /* 0x000fe200078e0235 */
[----:B------:R-:W-:Y:S02]  /*35b0*/  F2FP.BF16.F32.PACK_AB R40, RZ, R40 ;  /* 0x00000028ff28723e */ /* 0x000fe400000010ff */
[----:B------:R-:W-:Y:S02]  /*35c0*/  LEA R44, P2, R42, R8, 0x1 ;  /* 0x000000082a2c7211 */ /* 0x000fe400078408ff */
[----:B------:R-:W-:Y:S02]  /*35d0*/  PRMT R43, R40, 0x7610, R43 ;  /* 0x00007610282b7816 */ /* 0x000fe4000000002b */
[----:B------:R-:W-:-:S03]  /*35e0*/  LEA.HI.X R45, R42, R9, R21, 0x1, P2 ;  /* 0x000000092a2d7211 */ /* 0x000fc600010f0c15 */
[----:B------:R1:W-:Y:S04]  /*35f0*/  @P1 STG.E.U16 desc[UR36][R68.64+0x32], R43 ;  /* 0x0000322b44001986 */ /* 0x0003e8000c101524 */
[----:B------:R-:W2:Y:S01]  /*3600*/  @P3 LDG.E.LTC128B.U16 R75, desc[UR36][R44.64] ;  /* 0x000000242c4b3981 */ /* 0x000ea2000c1e1520 */
[C---:B------:R-:W-:Y:S01]  /*3610*/  IMAD.SHL.U32 R49, R4.reuse, 0x100, RZ ;  /* 0x0000010004317824 */ /* 0x040fe200078e00ff */
[----:B------:R-:W-:Y:S01]  /*3620*/  SHF.L.U64.HI R51, R4, 0x8, R5 ;  /* 0x0000000804337819 */ /* 0x000fe20000010205 */
[----:B------:R-:W-:Y:S01]  /*3630*/  BSSY B1, `(.L_x_58) ;  /* 0x0000011000017945 */ /* 0x000fe20003800000 */
[----:B------:R-:W-:Y:S01]  /*3640*/  ISETP.GT.AND P2, PT, R3, 0x1, P0 ;  /* 0x000000010300780c */ /* 0x000fe20000744270 */
[----:B-1----:R-:W-:-:S04]  /*3650*/  IMAD.WIDE.U32 R42, R77, R20, R6 ;  /* 0x000000144d2a7225 */ /* 0x002fc800078e0006 */
[----:B------:R-:W-:Y:S02]  /*3660*/  IMAD.IADD R43, R53, 0x1, R43 ;  /* 0x00000001352b7824 */ /* 0x000fe400078e022b */
[----:B------:R-:W-:Y:S01]  /*3670*/  IMAD.WIDE.U32 R46, R23, R10, R42 ;  /* 0x0000000a172e7225 */ /* 0x000fe200078e002a */
[----:B------:R-:W-:-:S03]  /*3680*/  IADD3 R42, P1, R49, R58, RZ ;  /* 0x0000003a312a7210 */ /* 0x000fc60007f3e0ff */
[----:B------:R-:W-:Y:S01]  /*3690*/  IMAD.IADD R5, R11, 0x1, R47 ;  /* 0x000000010b057824 */ /* 0x000fe200078e022f */
[----:B------:R-:W-:Y:S01]  /*36a0*/  LEA R4, P4, R46, R8, 0x1 ;  /* 0x000000082e047211 */ /* 0x000fe200078808ff */
[----:B------:R-:W-:-:S03]  /*36b0*/  IMAD.X R43, R51, 0x1, R59, P1 ;  /* 0x00000001332b7824 */ /* 0x000fc600008e063b */
[----:B------:R-:W-:Y:S01]  /*36c0*/  LEA.HI.X R5, R46, R9, R5, 0x1, P4 ;  /* 0x000000092e057211 */ /* 0x000fe200020f0c05 */
[----:B--2---:R-:W-:-:S04]  /*36d0*/  IMAD.U32 R40, R75, 0x10000, RZ ;  /* 0x000100004b287824 */ /* 0x004fc800078e00ff */
[----:B------:R-:W-:-:S04]  /*36e0*/  FMUL R21, R40, R57 ;  /* 0x0000003928157220 */ /* 0x000fc80000400000 */
[----:B------:R-:W-:-:S05]  /*36f0*/  FFMA R21, R24, R56, R21 ;  /* 0x0000003818157223 */ /* 0x000fca0000000015 */
[----:B------:R-:W-:-:S05]  /*3700*/  F2FP.BF16.F32.PACK_AB R21, RZ, R21 ;  /* 0x00000015ff15723e */ /* 0x000fca00000010ff */
[----:B------:R1:W-:Y:S01]  /*3710*/  @P3 STG.E.U16 desc[UR36][R42.64], R21 ;  /* 0x000000152a003986 */ /* 0x0003e2000c101524 */
[----:B------:R-:W-:Y:S05]  /*3720*/  @!P2 BRA `(.L_x_59) ;  /* 0x000000000004a947 */ /* 0x000fea0003800000 */
[----:B------:R2:W5:Y:S02]  /*3730*/  LDG.E.LTC128B.U16 R75, desc[UR36][R4.64+0x2] ;  /* 0x00000224044b7981 */ /* 0x000564000c1e1520 */
.L_x_59:
[----:B------:R-:W-:Y:S05]  /*3740*/  BSYNC B1 ;  /* 0x0000000000017941 */ /* 0x000fea0003800000 */
.L_x_58:
[----:B-----5:R-:W-:Y:S01]  /*3750*/  IMAD.U32 R14, R75, 0x10000, RZ ;  /* 0x000100004b0e7824 */ /* 0x020fe200078e00ff */
[----:B------:R-:W-:Y:S01]  /*3760*/  ISETP.GT.AND P1, PT, R64, 0x88, PT ;  /* 0x000000884000780c */ /* 0x000fe20003f24270 */
[----:B-1----:R-:W-:Y:S01]  /*3770*/  IMAD.WIDE.U32 R20, R77, R20, R62 ;  /* 0x000000144d147225 */ /* 0x002fe200078e003e */
[----:B------:R-:W-:Y:S03]  /*3780*/  BSSY B1, `(.L_x_60) ;  /* 0x0000010000017945 */ /* 0x000fe60003800000 */
[----:B------:R-:W-:Y:S01]  /*3790*/  FMUL R14, R14, R57 ;  /* 0x000000390e0e7220 */ /* 0x000fe20000400000 */
[----:B------:R-:W-:Y:S01]  /*37a0*/  ISETP.GT.AND P3, PT, R3, RZ, P1 ;  /* 0x000000ff0300720c */ /* 0x000fe20000f64270 */
[----:B------:R-:W-:Y:S01]  /*37b0*/  IMAD.IADD R53, R53, 0x1, R21 ;  /* 0x0000000135357824 */ /* 0x000fe200078e0215 */
[----:B------:R-:W-:Y:S01]  /*37c0*/  IADD3 R13, P5, R12, R20, RZ ;  /* 0x000000140c0d7210 */ /* 0x000fe20007fbe0ff */
[----:B------:R-:W-:Y:S01]  /*37d0*/  FFMA R25, R25, R56, R14 ;  /* 0x0000003819197223 */ /* 0x000fe2000000000e */
[----:B------:R-:W-:Y:S01]  /*37e0*/  IADD3 R14, P4, R6, R20, RZ ;  /* 0x00000014060e7210 */ /* 0x000fe20007f9e0ff */
[----:B------:R-:W-:-:S02]  /*37f0*/  @P2 IMAD.MOV.U32 R21, RZ, RZ, R43 ;  /* 0x000000ffff152224 */ /* 0x000fc400078e002b */
[----:B------:R-:W-:Y:S01]  /*3800*/  IMAD.X R20, R53, 0x1, R15, P5 ;  /* 0x0000000135147824 */ /* 0x000fe200028e060f */
[C---:B------:R-:W-:Y:S02]  /*3810*/  LEA R12, P5, R13.reuse, R8, 0x1 ;  /* 0x000000080d0c7211 */ /* 0x040fe400078a08ff */
[----:B------:R-:W-:Y:S02]  /*3820*/  F2FP.BF16.F32.PACK_AB R25, RZ, R25 ;  /* 0x00000019ff19723e */ /* 0x000fe400000010ff */
[----:B------:R-:W-:Y:S01]  /*3830*/  LEA.HI.X R13, R13, R9, R20, 0x1, P5 ;  /* 0x000000090d0d7211 */ /* 0x000fe200028f0c14 */
[----:B------:R-:W-:-:S05]  /*3840*/  @P2 IMAD.MOV.U32 R20, RZ, RZ, R42 ;  /* 0x000000ffff142224 */ /* 0x000fca00078e002a */
[----:B------:R1:W-:Y:S01]  /*3850*/  @P2 STG.E.U16 desc[UR36][R20.64+0x2], R25 ;  /* 0x0000021914002986 */ /* 0x0003e2000c101524 */
[----:B------:R-:W-:Y:S05]  /*3860*/  @!P3 BRA `(.L_x_61) ;  /* 0x000000000004b947 */ /* 0x000fea0003800000 */
[----:B------:R0:W5:Y:S02]  /*3870*/  LDG.E.LTC128B.U16 R75, desc[UR36][R12.64] ;  /* 0x000000240c4b7981 */ /* 0x000164000c1e1520 */
.L_x_61:
[----:B------:R-:W-:Y:S05]  /*3880*/  BSYNC B1 ;  /* 0x0000000000017941 */ /* 0x000fea0003800000 */
.L_x_60:
[----:B-----5:R-:W-:Y:S01]  /*3890*/  SHF.L.U32 R6, R75, 0x10, RZ ;  /* 0x000000104b067819 */ /* 0x020fe200000006ff */
[----:B------:R-:W-:Y:S01]  /*38a0*/  IMAD.X R15, R7, 0x1, R53, P4 ;  /* 0x00000001070f7824 */ /* 0x000fe200020e0635 */
[----:B------:R-:W-:Y:S01]  /*38b0*/  ISETP.GT.AND P2, PT, R3, 0x1, P1 ;  /* 0x000000010300780c */ /* 0x000fe20000f44270 */
[----:B------:R-:W-:Y:S02]  /*38c0*/  BSSY B1, `(.L_x_62) ;  /* 0x000000d000017945 */ /* 0x000fe40003800000 */
[----:B------:R-:W-:Y:S01]  /*38d0*/  FMUL R7, R6, R57 ;  /* 0x0000003906077220 */ /* 0x000fe20000400000 */
[----:B------:R-:W-:Y:S01]  /*38e0*/  IADD3 R6, P4, R42, R41, RZ ;  /* 0x000000292a067210 */ /* 0x000fe20007f9e0ff */
[----:B0-----:R-:W-:-:S04]  /*38f0*/  IMAD.WIDE.U32 R12, R23, R10, R14 ;  /* 0x0000000a170c7225 */ /* 0x001fc800078e000e */
[----:B------:R-:W-:Y:S01]  /*3900*/  FFMA R7, R26, R56, R7 ;  /* 0x000000381a077223 */ /* 0x000fe20000000007 */
[----:B------:R-:W-:Y:S01]  /*3910*/  IMAD.IADD R11, R11, 0x1, R13 ;  /* 0x000000010b0b7824 */ /* 0x000fe200078e020d */
[----:B------:R-:W-:-:S03]  /*3920*/  LEA R8, P5, R12, R8, 0x1 ;  /* 0x000000080c087211 */ /* 0x000fc600078a08ff */
[----:B------:R-:W-:Y:S01]  /*3930*/  F2FP.BF16.F32.PACK_AB R10, RZ, R7 ;  /* 0x00000007ff0a723e */ /* 0x000fe200000010ff */
[----:B------:R-:W-:Y:S01]  /*3940*/  IMAD.X R7, R43, 0x1, R65, P4 ;  /* 0x000000012b077824 */ /* 0x000fe200020e0641 */
[----:B------:R-:W-:-:S04]  /*3950*/  LEA.HI.X R9, R12, R9, R11, 0x1, P5 ;  /* 0x000000090c097211 */ /* 0x000fc800028f0c0b */
[----:B------:R0:W-:Y:S01]  /*3960*/  @P3 STG.E.U16 desc[UR36][R6.64], R10 ;  /* 0x0000000a06003986 */ /* 0x0001e2000c101524 */
[----:B------:R-:W-:Y:S05]  /*3970*/  @!P2 BRA `(.L_x_63) ;  /* 0x000000000004a947 */ /* 0x000fea0003800000 */
[----:B------:R0:W5:Y:S02]  /*3980*/  LDG.E.LTC128B.U16 R75, desc[UR36][R8.64+0x2] ;  /* 0x00000224084b7981 */ /* 0x000164000c1e1520 */
.L_x_63:
[----:B------:R-:W-:Y:S05]  /*3990*/  BSYNC B1 ;  /* 0x0000000000017941 */ /* 0x000fea0003800000 */
.L_x_62:
[----:B0----5:R-:W-:Y:S01]  /*39a0*/  IMAD.U32 R10, R75, 0x10000, RZ ;  /* 0x000100004b0a7824 */ /* 0x021fe200078e00ff */
[----:B------:R-:W-:Y:S01]  /*39b0*/  ISETP.GT.AND P3, PT, R3, 0x8, P0 ;  /* 0x000000080300780c */ /* 0x000fe20000764270 */
[----:B------:R-:W-:Y:S02]  /*39c0*/  BSSY B1, `(.L_x_64) ;  /* 0x0000007000017945 */ /* 0x000fe40003800000 */
[----:B------:R-:W-:-:S04]  /*39d0*/  FMUL R10, R10, R57 ;  /* 0x000000390a0a7220 */ /* 0x000fc80000400000 */
[----:B------:R-:W-:-:S05]  /*39e0*/  FFMA R10, R27, R56, R10 ;  /* 0x000000381b0a7223 */ /* 0x000fca000000000a */
[----:B------:R-:W-:-:S05]  /*39f0*/  F2FP.BF16.F32.PACK_AB R10, RZ, R10 ;  /* 0x0000000aff0a723e */ /* 0x000fca00000010ff */
[----:B------:R0:W-:Y:S01]  /*3a00*/  @P2 STG.E.U16 desc[UR36][R6.64+0x2], R10 ;  /* 0x0000020a06002986 */ /* 0x0001e2000c101524 */
[----:B------:R-:W-:Y:S05]  /*3a10*/  @!P3 BRA `(.L_x_65) ;  /* 0x000000000004b947 */ /* 0x000fea0003800000 */
[----:B------:R0:W5:Y:S02]  /*3a20*/  LDG.E.LTC128B.U16 R75, desc[UR36][R4.64+0x10] ;  /* 0x00001024044b7981 */ /* 0x000164000c1e1520 */
.L_x_65:
[----:B------:R-:W-:Y:S05]  /*3a30*/  BSYNC B1 ;  /* 0x0000000000017941 */ /* 0x000fea0003800000 */
.L_x_64:
[----:B0----5:R-:W-:Y:S01]  /*3a40*/  IMAD.U32 R6, R75, 0x10000, RZ ;  /* 0x000100004b067824 */ /* 0x021fe200078e00ff */
[----:B------:R-:W-:Y:S01]  /*3a50*/  ISETP.GT.AND P2, PT, R3, 0x9, P0 ;  /* 0x000000090300780c */ /* 0x000fe20000744270 */
[----:B------:R-:W-:Y:S01]  /*3a60*/  IMAD.MOV.U32 R10, RZ, RZ, R42 ;  /* 0x000000ffff0a7224 */ /* 0x000fe200078e002a */
[----:B------:R-:W-:Y:S01]  /*3a70*/  BSSY B1, `(.L_x_66) ;  /* 0x0000008000017945 */ /* 0x000fe20003800000 */
[----:B------:R-:W-:Y:S01]  /*3a80*/  FMUL R7, R6, R57 ;  /* 0x0000003906077220 */ /* 0x000fe20000400000 */
[----:B------:R-:W-:-:S03]  /*3a90*/  IMAD.MOV.U32 R11, RZ, RZ, R43 ;  /* 0x000000ffff0b7224 */ /* 0x000fc600078e002b */
[----:B------:R-:W-:-:S05]  /*3aa0*/  FFMA R7, R28, R56, R7 ;  /* 0x000000381c077223 */ /* 0x000fca0000000007 */
[----:B------:R-:W-:-:S05]  /*3ab0*/  F2FP.BF16.F32.PACK_AB R7, RZ, R7 ;  /* 0x00000007ff07723e */ /* 0x000fca00000010ff */
[----:B------:R0:W-:Y:S01]  /*3ac0*/  @P3 STG.E.U16 desc[UR36][R10.64+0x10], R7 ;  /* 0x000010070a003986 */ /* 0x0001e2000c101524 */
[----:B------:R-:W-:Y:S05]  /*3ad0*/  @!P2 BRA `(.L_x_67) ;  /* 0x000000000004a947 */ /* 0x000fea0003800000 */
[----:B------:R0:W5:Y:S02]  /*3ae0*/  LDG.E.LTC128B.U16 R75, desc[UR36][R4.64+0x12] ;  /* 0x00001224044b7981 */ /* 0x000164000c1e1520 */
.L_x_67:
[----:B------:R-:W-:Y:S05]  /*3af0*/  BSYNC B1 ;  /* 0x0000000000017941 */ /* 0x000fea0003800000 */
.L_x_66:
[----:B-----5:R-:W-:Y:S01]  /*3b00*/  IMAD.U32 R6, R75, 0x10000, RZ ;  /* 0x000100004b067824 */ /* 0x020fe200078e00ff */
        /* <DEDUP_REMOVED lines=8> */
.L_x_69:
[----:B------:R-:W-:Y:S05]  /*3b90*/  BSYNC B1 ;  /* 0x0000000000017941 */ /* 0x000fea0003800000 */
.L_x_68:
[----:B0----5:R-:W-:Y:S01]  /*3ba0*/  IMAD.U32 R6, R75, 0x10000, RZ ;  /* 0x000100004b067824 */ /* 0x021fe200078e00ff */
[----:B------:R-:W-:Y:S01]  /*3bb0*/  ISETP.GT.AND P2, PT, R3, 0x9, P1 ;  /* 0x000000090300780c */ /* 0x000fe20000f44270 */
[----:B------:R-:W-:Y:S02]  /*3bc0*/  BSSY B1, `(.L_x_70) ;  /* 0x0000009000017945 */ /* 0x000fe40003800000 */
[----:B------:R-:W-:Y:S01]  /*3bd0*/  FMUL R7, R6, R57 ;  /* 0x0000003906077220 */ /* 0x000fe20000400000 */
[----:B------:R-:W-:-:S03]  /*3be0*/  IADD3 R6, P3, R41, R42, RZ ;  /* 0x0000002a29067210 */ /* 0x000fc60007f7e0ff */
[----:B------:R-:W-:-:S05]  /*3bf0*/  FFMA R7, R30, R56, R7 ;  /* 0x000000381e077223 */ /* 0x000fca0000000007 */
[----:B------:R-:W-:Y:S01]  /*3c00*/  F2FP.BF16.F32.PACK_AB R12, RZ, R7 ;  /* 0x00000007ff0c723e */ /* 0x000fe200000010ff */
[----:B------:R-:W-:-:S05]  /*3c10*/  IMAD.X R7, R65, 0x1, R43, P3 ;  /* 0x0000000141077824 */ /* 0x000fca00018e062b */
[----:B------:R0:W-:Y:S01]  /*3c20*/  @P4 STG.E.U16 desc[UR36][R6.64+0x10], R12 ;  /* 0x0000100c06004986 */ /* 0x0001e2000c101524 */
[----:B------:R-:W-:Y:S05]  /*3c30*/  @!P2 BRA `(.L_x_71) ;  /* 0x000000000004a947 */ /* 0x000fea0003800000 */
[----:B------:R0:W5:Y:S02]  /*3c40*/  LDG.E.LTC128B.U16 R75, desc[UR36][R8.64+0x12] ;  /* 0x00001224084b7981 */ /* 0x000164000c1e1520 */
.L_x_71:
[----:B------:R-:W-:Y:S05]  /*3c50*/  BSYNC B1 ;  /* 0x0000000000017941 */ /* 0x000fea0003800000 */
.L_x_70:
[----:B0----5:R-:W-:Y:S01]  /*3c60*/  IMAD.U32 R6, R75, 0x10000, RZ ;  /* 0x000100004b067824 */ /* 0x021fe200078e00ff */
[----:B------:R-:W-:Y:S01]  /*3c70*/  ISETP.GT.AND P3, PT, R3, 0x10, P0 ;  /* 0x000000100300780c */ /* 0x000fe20000764270 */
[----:B------:R-:W-:Y:S02]  /*3c80*/  BSSY B1, `(.L_x_72) ;  /* 0x0000009000017945 */ /* 0x000fe40003800000 */
[----:B------:R-:W-:-:S04]  /*3c90*/  FMUL R6, R6, R57 ;  /* 0x0000003906067220 */ /* 0x000fc80000400000 */
[----:B------:R-:W-:Y:S01]  /*3ca0*/  FFMA R31, R31, R56, R6 ;  /* 0x000000381f1f7223 */ /* 0x000fe20000000006 */
[----:B------:R-:W-:-:S04]  /*3cb0*/  IADD3 R6, P4, P5, R41, R58, R49 ;  /* 0x0000003a29067210 */ /* 0x000fc80007d9e031 */
[----:B------:R-:W-:Y:S02]  /*3cc0*/  F2FP.BF16.F32.PACK_AB R31, RZ, R31 ;  /* 0x0000001fff1f723e */ /* 0x000fe400000010ff */
[----:B------:R-:W-:-:S05]  /*3cd0*/  IADD3.X R7, R65, R59, R51, P4, P5 ;  /* 0x0000003b41077210 */ /* 0x000fca00027ea433 */
[----:B------:R0:W-:Y:S01]  /*3ce0*/  @P2 STG.E.U16 desc[UR36][R6.64+0x12], R31 ;  /* 0x0000121f06002986 */ /* 0x0001e2000c101524 */
[----:B------:R-:W-:Y:S05]  /*3cf0*/  @!P3 BRA `(.L_x_73) ;  /* 0x000000000004b947 */ /* 0x000fea0003800000 */
[----:B------:R0:W5:Y:S02]  /*3d00*/  LDG.E.LTC128B.U16 R75, desc[UR36][R4.64+0x20] ;  /* 0x00002024044b7981 */ /* 0x000164000c1e1520 */
.L_x_73:
[----:B------:R-:W-:Y:S05]  /*3d10*/  BSYNC B1 ;  /* 0x0000000000017941 */ /* 0x000fea0003800000 */
.L_x_72:
        /* <DEDUP_REMOVED lines=9> */
.L_x_75:
[----:B------:R-:W-:Y:S05]  /*3db0*/  BSYNC B1 ;  /* 0x0000000000017941 */ /* 0x000fea0003800000 */
.L_x_74:
        /* <DEDUP_REMOVED lines=9> */
.L_x_77:
[----:B------:R-:W-:Y:S05]  /*3e50*/  BSYNC B1 ;  /* 0x0000000000017941 */ /* 0x000fea0003800000 */
.L_x_76:
[----:B0----5:R-:W-:Y:S01]  /*3e60*/  SHF.L.U32 R12, R75, 0x10, RZ ;  /* 0x000000104b0c7819 */ /* 0x021fe200000006ff */
[----:B------:R-:W-:Y:S01]  /*3e70*/  BSSY B1, `(.L_x_78) ;  /* 0x0000008000017945 */ /* 0x000fe20003800000 */
[----:B------:R-:W-:-:S03]  /*3e80*/  ISETP.GT.AND P2, PT, R3, 0x11, P1 ;  /* 0x000000110300780c */ /* 0x000fc60000f44270 */
[----:B------:R-:W-:-:S04]  /*3e90*/  FMUL R13, R12, R57 ;  /* 0x000000390c0d7220 */ /* 0x000fc80000400000 */
[----:B------:R-:W-:-:S05]  /*3ea0*/  FFMA R13, R34, R56, R13 ;  /* 0x00000038220d7223 */ /* 0x000fca000000000d */
[----:B------:R-:W-:-:S05]  /*3eb0*/  F2FP.BF16.F32.PACK_AB R13, RZ, R13 ;  /* 0x0000000dff0d723e */ /* 0x000fca00000010ff */
[----:B------:R0:W-:Y:S01]  /*3ec0*/  @P3 STG.E.U16 desc[UR36][R6.64+0x20], R13 ;  /* 0x0000200d06003986 */ /* 0x0001e2000c101524 */
[----:B------:R-:W-:Y:S05]  /*3ed0*/  @!P2 BRA `(.L_x_79) ;  /* 0x000000000004a947 */ /* 0x000fea0003800000 */
[----:B------:R0:W5:Y:S02]  /*3ee0*/  LDG.E.LTC128B.U16 R75, desc[UR36][R8.64+0x22] ;  /* 0x00002224084b7981 */ /* 0x000164000c1e1520 */
.L_x_79:
[----:B------:R-:W-:Y:S05]  /*3ef0*/  BSYNC B1 ;  /* 0x0000000000017941 */ /* 0x000fea0003800000 */
.L_x_78:
        /* <DEDUP_REMOVED lines=9> */
.L_x_81:
[----:B------:R-:W-:Y:S05]  /*3f90*/  BSYNC B1 ;  /* 0x0000000000017941 */ /* 0x000fea0003800000 */
.L_x_80:
        /* <DEDUP_REMOVED lines=9> */
.L_x_83:
[----:B------:R-:W-:Y:S05]  /*4030*/  BSYNC B1 ;  /* 0x0000000000017941 */ /* 0x000fea0003800000 */
.L_x_82:
[----:B0-2--5:R-:W-:Y:S01]  /*4040*/  IMAD.U32 R4, R75, 0x10000, RZ ;  /* 0x000100004b047824 */ /* 0x025fe200078e00ff */
        /* <DEDUP_REMOVED lines=8> */
.L_x_85:
[----:B------:R-:W-:Y:S05]  /*40d0*/  BSYNC B1 ;  /* 0x0000000000017941 */ /* 0x000fea0003800000 */
.L_x_84:
[----:B0----5:R-:W-:Y:S01]  /*40e0*/  IMAD.U32 R4, R75, 0x10000, RZ ;  /* 0x000100004b047824 */ /* 0x021fe200078e00ff */
[----:B------:R-:W-:Y:S01]  /*40f0*/  ISETP.GT.AND P1, PT, R3, 0x19, P1 ;  /* 0x000000190300780c */ /* 0x000fe20000f24270 */
[----:B------:R-:W-:Y:S02]  /*4100*/  BSSY B1, `(.L_x_86) ;  /* 0x000000a000017945 */ /* 0x000fe40003800000 */
[----:B------:R-:W-:Y:S01]  /*4110*/  FMUL R5, R4, R57 ;  /* 0x0000003904057220 */ /* 0x000fe20000400000 */
[----:B------:R-:W-:-:S03]  /*4120*/  @P2 IMAD.MOV.U32 R4, RZ, RZ, R6 ;  /* 0x000000ffff042224 */ /* 0x000fc600078e0006 */
[----:B------:R-:W-:-:S05]  /*4130*/  FFMA R5, R38, R56, R5 ;  /* 0x0000003826057223 */ /* 0x000fca0000000005 */
[----:B------:R-:W-:-:S04]  /*4140*/  F2FP.BF16.F32.PACK_AB R5, RZ, R5 ;  /* 0x00000005ff05723e */ /* 0x000fc800000010ff */
[----:B------:R-:W-:Y:S01]  /*4150*/  PRMT R10, R5, 0x7610, R10 ;  /* 0x00007610050a7816 */ /* 0x000fe2000000000a */
[----:B------:R-:W-:-:S05]  /*4160*/  @P2 IMAD.MOV.U32 R5, RZ, RZ, R7 ;  /* 0x000000ffff052224 */ /* 0x000fca00078e0007 */
[----:B------:R0:W-:Y:S01]  /*4170*/  @P2 STG.E.U16 desc[UR36][R4.64+0x30], R10 ;  /* 0x0000300a04002986 */ /* 0x0001e2000c101524 */
[----:B------:R-:W-:Y:S05]  /*4180*/  @!P1 BRA `(.L_x_87) ;  /* 0x0000000000049947 */ /* 0x000fea0003800000 */
[----:B------:R0:W5:Y:S02]  /*4190*/  LDG.E.LTC128B.U16 R75, desc[UR36][R8.64+0x32] ;  /* 0x00003224084b7981 */ /* 0x000164000c1e1520 */
.L_x_87:
[----:B------:R-:W-:Y:S05]  /*41a0*/  BSYNC B1 ;  /* 0x0000000000017941 */ /* 0x000fea0003800000 */
.L_x_86:
[----:B------:R-:W-:Y:S05]  /*41b0*/  @!P1 BRA `(.L_x_88) ;  /* 0x0000000800a89947 */ /* 0x000fea0003800000 */
[----:B0----5:R-:W-:-:S04]  /*41c0*/  IMAD.U32 R4, R75, 0x10000, RZ ;  /* 0x000100004b047824 */ /* 0x021fc800078e00ff */
[----:B------:R-:W-:-:S04]  /*41d0*/  FMUL R4, R4, R57 ;  /* 0x0000003904047220 */ /* 0x000fc80000400000 */
[----:B------:R-:W-:-:S05]  /*41e0*/  FFMA R4, R39, R56, R4 ;  /* 0x0000003827047223 */ /* 0x000fca0000000004 */
[----:B------:R-:W-:-:S05]  /*41f0*/  F2FP.BF16.F32.PACK_AB R4, RZ, R4 ;  /* 0x00000004ff04723e */ /* 0x000fca00000010ff */
[----:B------:R0:W-:Y:S01]  /*4200*/  STG.E.U16 desc[UR36][R6.64+0x32], R4 ;  /* 0x0000320406007986 */ /* 0x0001e2000c101524 */
[----:B------:R-:W-:Y:S05]  /*4210*/  BRA `(.L_x_88) ;  /* 0x0000000800907947 */ /* 0x000fea0003800000 */
.L_x_29:
[----:B------:R-:W-:Y:S01]  /*4220*/  ULDC.64 UR4, c[0x0][0x5c0] ;  /* 0x0001700000047ab9 */ /* 0x000fe20000000a00 */
[----:B------:R-:W-:Y:S01]  /*4230*/  ISETP.GT.AND P5, PT, R3, 0x1, P3 ;  /* 0x000000010300780c */ /* 0x000fe20001fa4270 */
[-C--:B------:R-:W-:Y:S01]  /*4240*/  FMUL R40, R40, R56.reuse ;  /* 0x0000003828287220 */ /* 0x080fe20000400000 */
[----:B------:R-:W-:Y:S01]  /*4250*/  LEA R6, P1, R70, UR4, 0x1 ;  /* 0x0000000446067c11 */ /* 0x000fe2000f8208ff */
[-C--:B------:R-:W-:Y:S01]  /*4260*/  FMUL R41, R41, R56.reuse ;  /* 0x0000003829297220 */ /* 0x080fe20000400000 */
[C---:B------:R-:W-:Y:S01]  /*4270*/  IMAD.SHL.U32 R21, R4.reuse, 0x10, RZ ;  /* 0x0000001004157824 */ /* 0x040fe200078e00ff */
[----:B------:R-:W-:Y:S01]  /*4280*/  SHF.L.U64.HI R15, R4, 0x4, R5 ;  /* 0x00000004040f7819 */ /* 0x000fe20000010205 */
[-C--:B------:R-:W-:Y:S01]  /*4290*/  FMUL R42, R42, R56.reuse ;  /* 0x000000382a2a7220 */ /* 0x080fe20000400000 */
[----:B------:R-:W-:Y:S01]  /*42a0*/  LEA.HI.X R7, R70, UR5, R73, 0x1, P1 ;  /* 0x0000000546077c11 */ /* 0x000fe200088f0c49 */
[-C--:B------:R-:W-:Y:S01]  /*42b0*/  FMUL R43, R43, R56.reuse ;  /* 0x000000382b2b7220 */ /* 0x080fe20000400000 */
[----:B------:R-:W-:Y:S01]  /*42c0*/  ISETP.GT.AND P1, PT, R64, 0x8, PT ;  /* 0x000000084000780c */ /* 0x000fe20003f24270 */
[----:B------:R-:W-:Y:S01]  /*42d0*/  FMUL R44, R44, R56 ;  /* 0x000000382c2c7220 */ /* 0x000fe20000400000 */
[----:B------:R-:W-:Y:S01]  /*42e0*/  F2FP.BF16.F32.PACK_AB R40, RZ, R40 ;  /* 0x00000028ff28723e */ /* 0x000fe200000010ff */
[-C--:B------:R-:W-:Y:S01]  /*42f0*/  FMUL R45, R45, R56.reuse ;  /* 0x000000382d2d7220 */ /* 0x080fe20000400000 */
[----:B------:R-:W-:Y:S01]  /*4300*/  F2FP.BF16.F32.PACK_AB R41, RZ, R41 ;  /* 0x00000029ff29723e */ /* 0x000fe200000010ff */
[----:B------:R-:W-:Y:S01]  /*4310*/  FMUL R46, R46, R56 ;  /* 0x000000382e2e7220 */ /* 0x000fe20000400000 */
[----:B------:R-:W-:Y:S01]  /*4320*/  IADD3 R8, P4, R21, R6, RZ ;  /* 0x0000000615087210 */ /* 0x000fe20007f9e0ff */
[----:B------:R-:W-:Y:S01]  /*4330*/  @P0 STG.E.U16 desc[UR36][R6.64], R40 ;  /* 0x0000002806000986 */ /* 0x000fe2000c101524 */
[----:B------:R-:W-:Y:S01]  /*4340*/  ISETP.GT.AND P2, PT, R3, RZ, P1 ;  /* 0x000000ff0300720c */ /* 0x000fe20000f44270 */
[-C--:B------:R-:W-:Y:S01]  /*4350*/  FMUL R47, R47, R56.reuse ;  /* 0x000000382f2f7220 */ /* 0x080fe20000400000 */
[----:B------:R-:W-:Y:S01]  /*4360*/  ISETP.GT.AND P0, PT, R3, 0x1, P1 ;  /* 0x000000010300780c */ /* 0x000fe20000f04270 */
[----:B------:R-:W-:Y:S01]  /*4370*/  @P5 STG.E.U16 desc[UR36][R6.64+0x2], R41 ;  /* 0x0000022906005986 */ /* 0x000fe2000c101524 */
[----:B------:R-:W-:Y:S01]  /*4380*/  IMAD.X R9, R15, 0x1, R7, P4 ;  /* 0x000000010f097824 */ /* 0x000fe200020e0607 */
[C---:B------:R-:W-:Y:S01]  /*4390*/  ISETP.GT.AND P4, PT, R3.reuse, 0x8, P3 ;  /* 0x000000080300780c */ /* 0x040fe20001f84270 */
[-C--:B------:R-:W-:Y:S01]  /*43a0*/  FMUL R48, R48, R56.reuse ;  /* 0x0000003830307220 */ /* 0x080fe20000400000 */
[----:B------:R-:W-:Y:S01]  /*43b0*/  ISETP.GT.AND P5, PT, R3, 0x9, P3 ;  /* 0x000000090300780c */ /* 0x000fe20001fa4270 */
[----:B------:R-:W-:Y:S01]  /*43c0*/  FMUL R49, R49, R56 ;  /* 0x0000003831317220 */ /* 0x000fe20000400000 */
[----:B------:R-:W-:Y:S01]  /*43d0*/  F2FP.BF16.F32.PACK_AB R42, RZ, R42 ;  /* 0x0000002aff2a723e */ /* 0x000fe200000010ff */
[-C--:B------:R-:W-:Y:S01]  /*43e0*/  FMUL R50, R50, R56.reuse ;  /* 0x0000003832327220 */ /* 0x080fe20000400000 */
[----:B------:R-:W-:Y:S01]  /*43f0*/  F2FP.BF16.F32.PACK_AB R43, RZ, R43 ;  /* 0x0000002bff2b723e */ /* 0x000fe200000010ff */
[----:B------:R-:W-:Y:S01]  /*4400*/  FMUL R51, R51, R56 ;  /* 0x0000003833337220 */ /* 0x000fe20000400000 */
[----:B------:R-:W-:Y:S01]  /*4410*/  F2FP.BF16.F32.PACK_AB R44, RZ, R44 ;  /* 0x0000002cff2c723e */ /* 0x000fe200000010ff */
[----:B------:R-:W-:Y:S01]  /*4420*/  @P2 STG.E.U16 desc[UR36][R8.64], R42 ;  /* 0x0000002a08002986 */ /* 0x000fe2000c101524 */
[----:B------:R-:W-:Y:S01]  /*4430*/  F2FP.BF16.F32.PACK_AB R45, RZ, R45 ;  /* 0x0000002dff2d723e */ /* 0x000fe200000010ff */
[-C--:B------:R-:W-:Y:S01]  /*4440*/  FMUL R53, R53, R56.reuse ;  /* 0x0000003835357220 */ /* 0x080fe20000400000 */
[C---:B------:R-:W-:Y:S01]  /*4450*/  ISETP.GT.AND P2, PT, R3.reuse, 0x8, P1 ;  /* 0x000000080300780c */ /* 0x040fe20000f44270 */
[----:B------:R-:W-:Y:S01]  /*4460*/  @P0 STG.E.U16 desc[UR36][R8.64+0x2], R43 ;  /* 0x0000022b08000986 */ /* 0x000fe2000c101524 */
[C---:B------:R-:W-:Y:S01]  /*4470*/  ISETP.GT.AND P0, PT, R3.reuse, 0x9, P1 ;  /* 0x000000090300780c */ /* 0x040fe20000f04270 */
[----:B------:R-:W-:Y:S01]  /*4480*/  FMUL R52, R52, R56 ;  /* 0x0000003834347220 */ /* 0x000fe20000400000 */
[----:B------:R-:W-:Y:S01]  /*4490*/  F2FP.BF16.F32.PACK_AB R46, RZ, R46 ;  /* 0x0000002eff2e723e */ /* 0x000fe200000010ff */
[----:B------:R-:W-:Y:S01]  /*44a0*/  @P4 STG.E.U16 desc[UR36][R6.64+0x10], R44 ;  /* 0x0000102c06004986 */ /* 0x000fe2000c101524 */
[C---:B------:R-:W-:Y:S01]  /*44b0*/  ISETP.GT.AND P4, PT, R3.reuse, 0x10, P3 ;  /* 0x000000100300780c */ /* 0x040fe20001f84270 */
[-C--:B------:R-:W-:Y:S01]  /*44c0*/  FMUL R54, R54, R56.reuse ;  /* 0x0000003836367220 */ /* 0x080fe20000400000 */
[----:B------:R-:W-:Y:S01]  /*44d0*/  F2FP.BF16.F32.PACK_AB R47, RZ, R47 ;  /* 0x0000002fff2f723e */ /* 0x000fe200000010ff */
[----:B------:R-:W-:Y:S01]  /*44e0*/  @P5 STG.E.U16 desc[UR36][R6.64+0x12], R45 ;  /* 0x0000122d06005986 */ /* 0x000fe2000c101524 */
[----:B------:R-:W-:Y:S01]  /*44f0*/  ISETP.GT.AND P5, PT, R3, 0x11, P3 ;  /* 0x000000110300780c */ /* 0x000fe20001fa4270 */
[----:B------:R-:W-:Y:S01]  /*4500*/  FMUL R55, R55, R56 ;  /* 0x0000003837377220 */ /* 0x000fe20000400000 */
[----:B------:R-:W-:Y:S01]  /*4510*/  F2FP.BF16.F32.PACK_AB R48, RZ, R48 ;  /* 0x00000030ff30723e */ /* 0x000fe200000010ff */
[----:B------:R-:W-:Y:S01]  /*4520*/  @P2 STG.E.U16 desc[UR36][R8.64+0x10], R46 ;  /* 0x0000102e08002986 */ /* 0x000fe2000c101524 */
[----:B------:R-:W-:Y:S01]  /*4530*/  F2FP.BF16.F32.PACK_AB R49, RZ, R49 ;  /* 0x00000031ff31723e */ /* 0x000fe200000010ff */
[----:B------:R-:W-:Y:S01]  /*4540*/  FMUL R24, R24, R56 ;  /* 0x0000003818187220 */ /* 0x000fe20000400000 */
[----:B------:R-:W-:Y:S01]  /*4550*/  ISETP.GT.AND P2, PT, R3, 0x10, P1 ;  /* 0x000000100300780c */ /* 0x000fe20000f44270 */
[----:B------:R-:W-:Y:S01]  /*4560*/  @P0 STG.E.U16 desc[UR36][R8.64+0x12], R47 ;  /* 0x0000122f08000986 */ /* 0x000fe2000c101524 */
[----:B------:R-:W-:Y:S01]  /*4570*/  F2FP.BF16.F32.PACK_AB R50, RZ, R50 ;  /* 0x00000032ff32723e */ /* 0x000fe200000010ff */
[----:B------:R-:W-:Y:S01]  /*4580*/  IMAD R13, R5, 0xf0, RZ ;  /* 0x000000f0050d7824 */ /* 0x000fe200078e02ff */
[----:B------:R-:W-:Y:S01]  /*4590*/  F2FP.BF16.F32.PACK_AB R51, RZ, R51 ;  /* 0x00000033ff33723e */ /* 0x000fe200000010ff */
[----:B------:R-:W-:Y:S01]  /*45a0*/  @P4 STG.E.U16 desc[UR36][R6.64+0x20], R48 ;  /* 0x0000203006004986 */ /* 0x000fe2000c101524 */
[C---:B------:R-:W-:Y:S01]  /*45b0*/  ISETP.GT.AND P4, PT, R3.reuse, 0x11, P1 ;  /* 0x000000110300780c */ /* 0x040fe20000f84270 */
[----:B------:R-:W-:Y:S01]  /*45c0*/  IMAD.WIDE.U32 R10, R4, 0xf0, R8 ;  /* 0x000000f0040a7825 */ /* 0x000fe200078e0008 */
[----:B------:R-:W-:Y:S01]  /*45d0*/  F2FP.BF16.F32.PACK_AB R53, RZ, R53 ;  /* 0x00000035ff35723e */ /* 0x000fe200000010ff */
[----:B------:R-:W-:Y:S01]  /*45e0*/  @P5 STG.E.U16 desc[UR36][R6.64+0x22], R49 ;  /* 0x0000223106005986 */ /* 0x000fe2000c101524 */
[----:B------:R-:W-:Y:S01]  /*45f0*/  ISETP.GT.AND P5, PT, R3, 0x18, P3 ;  /* 0x000000180300780c */ /* 0x000fe20001fa4270 */
[----:B------:R-:W-:Y:S01]  /*4600*/  IMAD.IADD R5, R11, 0x1, R13 ;  /* 0x000000010b057824 */ /* 0x000fe200078e020d */
[----:B------:R-:W-:Y:S01]  /*4610*/  ISETP.GT.AND P3, PT, R3, 0x19, P3 ;  /* 0x000000190300780c */ /* 0x000fe20001f64270 */
[----:B------:R-:W-:Y:S01]  /*4620*/  @P2 STG.E.U16 desc[UR36][R8.64+0x20], R50 ;  /* 0x0000203208002986 */ /* 0x000fe2000c101524 */
[----:B------:R-:W-:Y:S01]  /*4630*/  ISETP.GT.AND P2, PT, R64, 0x80, PT ;  /* 0x000000804000780c */ /* 0x000fe20003f44270 */
[----:B------:R-:W-:Y:S01]  /*4640*/  FMUL R25, R25, R56 ;  /* 0x0000003819197220 */ /* 0x000fe20000400000 */
[----:B------:R-:W-:Y:S01]  /*4650*/  F2FP.BF16.F32.PACK_AB R52, RZ, R52 ;  /* 0x00000034ff34723e */ /* 0x000fe200000010ff */
[----:B------:R-:W-:Y:S01]  /*4660*/  FMUL R26, R26, R56 ;  /* 0x000000381a1a7220 */ /* 0x000fe20000400000 */
[----:B------:R-:W-:Y:S01]  /*4670*/  F2FP.BF16.F32.PACK_AB R54, RZ, R54 ;  /* 0x00000036ff36723e */ /* 0x000fe200000010ff */
[----:B------:R-:W-:Y:S01]  /*4680*/  @P4 STG.E.U16 desc[UR36][R8.64+0x22], R51 ;  /* 0x0000223308004986 */ /* 0x000fe2000c101524 */
[----:B------:R-:W-:Y:S01]  /*4690*/  ISETP.GT.AND P4, PT, R3, 0x18, P1 ;  /* 0x000000180300780c */ /* 0x000fe20000f84270 */
[-C--:B------:R-:W-:Y:S01]  /*46a0*/  FMUL R27, R27, R56.reuse ;  /* 0x000000381b1b7220 */ /* 0x080fe20000400000 */
[C---:B------:R-:W-:Y:S01]  /*46b0*/  ISETP.GT.AND P1, PT, R3.reuse, 0x19, P1 ;  /* 0x000000190300780c */ /* 0x040fe20000f24270 */
[----:B------:R-:W-:Y:S01]  /*46c0*/  @P5 STG.E.U16 desc[UR36][R6.64+0x30], R52 ;  /* 0x0000303406005986 */ /* 0x000fe2000c101524 */
[C---:B------:R-:W-:Y:S01]  /*46d0*/  ISETP.GT.AND P5, PT, R3.reuse, 0x1, P2 ;  /* 0x000000010300780c */ /* 0x040fe200017a4270 */
[-C--:B------:R-:W-:Y:S01]  /*46e0*/  FMUL R28, R28, R56.reuse ;  /* 0x000000381c1c7220 */ /* 0x080fe20000400000 */
[----:B------:R-:W-:Y:S01]  /*46f0*/  F2FP.BF16.F32.PACK_AB R55, RZ, R55 ;  /* 0x00000037ff37723e */ /* 0x000fe200000010ff */
[----:B------:R0:W-:Y:S01]  /*4700*/  @P3 STG.E.U16 desc[UR36][R6.64+0x32], R53 ;  /* 0x0000323506003986 */ /* 0x0001e2000c101524 */
[----:B------:R-:W-:Y:S01]  /*4710*/  ISETP.GT.AND P3, PT, R3, RZ, P2 ;  /* 0x000000ff0300720c */ /* 0x000fe20001764270 */
[----:B------:R-:W-:Y:S01]  /*4720*/  FMUL R29, R29, R56 ;  /* 0x000000381d1d7220 */ /* 0x000fe20000400000 */
[----:B------:R-:W-:Y:S01]  /*4730*/  F2FP.BF16.F32.PACK_AB R24, RZ, R24 ;  /* 0x00000018ff18723e */ /* 0x000fe200000010ff */
[-C--:B------:R-:W-:Y:S01]  /*4740*/  FMUL R30, R30, R56.reuse ;  /* 0x000000381e1e7220 */ /* 0x080fe20000400000 */
[----:B------:R-:W-:Y:S01]  /*4750*/  ISETP.GT.AND P0, PT, R64, 0x88, PT ;  /* 0x000000884000780c */ /* 0x000fe20003f04270 */
[----:B------:R-:W-:Y:S01]  /*4760*/  @P4 STG.E.U16 desc[UR36][R8.64+0x30], R54 ;  /* 0x0000303608004986 */ /* 0x000fe2000c101524 */
[----:B------:R-:W-:Y:S01]  /*4770*/  F2FP.BF16.F32.PACK_AB R25, RZ, R25 ;  /* 0x00000019ff19723e */ /* 0x000fe200000010ff */
[-C--:B------:R-:W-:Y:S01]  /*4780*/  FMUL R31, R31, R56.reuse ;  /* 0x000000381f1f7220 */ /* 0x080fe20000400000 */
[C---:B------:R-:W-:Y:S01]  /*4790*/  ISETP.GT.AND P4, PT, R3.reuse, 0x8, P2 ;  /* 0x000000080300780c */ /* 0x040fe20001784270 */
[----:B------:R-:W-:Y:S01]  /*47a0*/  @P1 STG.E.U16 desc[UR36][R8.64+0x32], R55 ;  /* 0x0000323708001986 */ /* 0x000fe2000c101524 */
[----:B------:R-:W-:Y:S01]  /*47b0*/  ISETP.GT.AND P1, PT, R3, RZ, P0 ;  /* 0x000000ff0300720c */ /* 0x000fe20000724270 */
[----:B------:R-:W-:Y:S01]  /*47c0*/  FMUL R32, R32, R56 ;  /* 0x0000003820207220 */ /* 0x000fe20000400000 */
[----:B------:R-:W-:Y:S01]  /*47d0*/  F2FP.BF16.F32.PACK_AB R26, RZ, R26 ;  /* 0x0000001aff1a723e */ /* 0x000fe200000010ff */
[--C-:B------:R-:W-:Y:S01]  /*47e0*/  @P3 IMAD.MOV.U32 R4, RZ, RZ, R10.reuse ;  /* 0x000000ffff043224 */ /* 0x100fe200078e000a */
[----:B------:R-:W-:Y:S01]  /*47f0*/  F2FP.BF16.F32.PACK_AB R27, RZ, R27 ;  /* 0x0000001bff1b723e */ /* 0x000fe200000010ff */
[----:B------:R-:W-:Y:S01]  /*4800*/  FMUL R33, R33, R56 ;  /* 0x0000003821217220 */ /* 0x000fe20000400000 */
[----:B------:R-:W-:Y:S01]  /*4810*/  F2FP.BF16.F32.PACK_AB R28, RZ, R28 ;  /* 0x0000001cff1c723e */ /* 0x000fe200000010ff */
[-C--:B------:R-:W-:Y:S01]  /*4820*/  FMUL R34, R34, R56.reuse ;  /* 0x0000003822227220 */ /* 0x080fe20000400000 */
[----:B------:R1:W-:Y:S01]  /*4830*/  @P3 STG.E.U16 desc[UR36][R4.64], R24 ;  /* 0x0000001804003986 */ /* 0x0003e2000c101524 */
[----:B------:R-:W-:Y:S01]  /*4840*/  ISETP.GT.AND P3, PT, R3, 0x1, P0 ;  /* 0x000000010300780c */ /* 0x000fe20000764270 */
[-C--:B------:R-:W-:Y:S01]  /*4850*/  FMUL R35, R35, R56.reuse ;  /* 0x0000003823237220 */ /* 0x080fe20000400000 */
[----:B0-----:R-:W-:Y:S01]  /*4860*/  IADD3 R7, R13, R11, RZ ;  /* 0x0000000b0d077210 */ /* 0x001fe20007ffe0ff */
[--C-:B------:R-:W-:Y:S01]  /*4870*/  @P4 IMAD.MOV.U32 R6, RZ, RZ, R10.reuse ;  /* 0x000000ffff064224 */ /* 0x100fe200078e000a */
[----:B------:R-:W-:Y:S01]  /*4880*/  F2FP.BF16.F32.PACK_AB R29, RZ, R29 ;  /* 0x0000001dff1d723e */ /* 0x000fe200000010ff */
[----:B------:R-:W-:Y:S01]  /*4890*/  FMUL R36, R36, R56 ;  /* 0x0000003824247220 */ /* 0x000fe20000400000 */
[----:B------:R-:W-:Y:S01]  /*48a0*/  F2FP.BF16.F32.PACK_AB R30, RZ, R30 ;  /* 0x0000001eff1e723e */ /* 0x000fe200000010ff */
[-C--:B------:R-:W-:Y:S01]  /*48b0*/  FMUL R37, R37, R56.reuse ;  /* 0x0000003825257220 */ /* 0x080fe20000400000 */
[----:B------:R-:W-:Y:S01]  /*48c0*/  F2FP.BF16.F32.PACK_AB R31, RZ, R31 ;  /* 0x0000001fff1f723e */ /* 0x000fe200000010ff */
[----:B------:R-:W-:Y:S01]  /*48d0*/  FMUL R38, R38, R56 ;  /* 0x0000003826267220 */ /* 0x000fe20000400000 */
[----:B------:R-:W-:Y:S01]  /*48e0*/  F2FP.BF16.F32.PACK_AB R32, RZ, R32 ;  /* 0x00000020ff20723e */ /* 0x000fe200000010ff */
[----:B-1----:R-:W-:Y:S01]  /*48f0*/  @P5 IMAD.MOV.U32 R4, RZ, RZ, R10 ;  /* 0x000000ffff045224 */ /* 0x002fe200078e000a */
[----:B------:R-:W-:Y:S01]  /*4900*/  F2FP.BF16.F32.PACK_AB R33, RZ, R33 ;  /* 0x00000021ff21723e */ /* 0x000fe200000010ff */
[----:B------:R-:W-:Y:S01]  /*4910*/  FMUL R39, R39, R56 ;  /* 0x0000003827277220 */ /* 0x000fe20000400000 */
[----:B------:R-:W-:-:S02]  /*4920*/  F2FP.BF16.F32.PACK_AB R34, RZ, R34 ;  /* 0x00000022ff22723e */ /* 0x000fc400000010ff */
[----:B------:R0:W-:Y:S01]  /*4930*/  @P5 STG.E.U16 desc[UR36][R4.64+0x2], R25 ;  /* 0x0000021904005986 */ /* 0x0001e2000c101524 */
[----:B------:R-:W-:Y:S02]  /*4940*/  F2FP.BF16.F32.PACK_AB R35, RZ, R35 ;  /* 0x00000023ff23723e */ /* 0x000fe400000010ff */
[----:B------:R-:W-:Y:S02]  /*4950*/  F2FP.BF16.F32.PACK_AB R36, RZ, R36 ;  /* 0x00000024ff24723e */ /* 0x000fe400000010ff */
[----:B------:R-:W-:Y:S02]  /*4960*/  F2FP.BF16.F32.PACK_AB R37, RZ, R37 ;  /* 0x00000025ff25723e */ /* 0x000fe400000010ff */
[----:B------:R-:W-:Y:S02]  /*4970*/  F2FP.BF16.F32.PACK_AB R38, RZ, R38 ;  /* 0x00000026ff26723e */ /* 0x000fe400000010ff */
[----:B------:R-:W-:Y:S02]  /*4980*/  F2FP.BF16.F32.PACK_AB R39, RZ, R39 ;  /* 0x00000027ff27723e */ /* 0x000fe400000010ff */
[----:B0-----:R-:W-:-:S05]  /*4990*/  IADD3 R4, P5, R21, R10, RZ ;  /* 0x0000000a15047210 */ /* 0x001fca0007fbe0ff */
[----:B------:R-:W-:Y:S01]  /*49a0*/  IMAD.X R5, R15, 0x1, R5, P5 ;  /* 0x000000010f057824 */ /* 0x000fe200028e0605 */
[----:B------:R-:W-:-:S04]  /*49b0*/  ISETP.GT.AND P5, PT, R3, 0x9, P0 ;  /* 0x000000090300780c */ /* 0x000fc800007a4270 */
[----:B------:R-:W-:Y:S01]  /*49c0*/  @P1 STG.E.U16 desc[UR36][R4.64], R26 ;  /* 0x0000001a04001986 */ /* 0x000fe2000c101524 */
[----:B------:R-:W-:-:S03]  /*49d0*/  ISETP.GT.AND P1, PT, R3, 0x9, P2 ;  /* 0x000000090300780c */ /* 0x000fc60001724270 */
[----:B------:R0:W-:Y:S01]  /*49e0*/  @P3 STG.E.U16 desc[UR36][R4.64+0x2], R27 ;  /* 0x0000021b04003986 */ /* 0x0001e2000c101524 */
[----:B------:R-:W-:-:S03]  /*49f0*/  ISETP.GT.AND P3, PT, R3, 0x8, P0 ;  /* 0x000000080300780c */ /* 0x000fc60000764270 */
[----:B------:R-:W-:Y:S01]  /*4a00*/  @P4 STG.E.U16 desc[UR36][R6.64+0x10], R28 ;  /* 0x0000101c06004986 */ /* 0x000fe2000c101524 */
[----:B------:R-:W-:-:S05]  /*4a10*/  IADD3 R8, P4, R21, R10, RZ ;  /* 0x0000000a15087210 */ /* 0x000fca0007f9e0ff */
[----:B------:R-:W-:Y:S01]  /*4a20*/  IMAD.X R9, R7, 0x1, R15, P4 ;  /* 0x0000000107097824 */ /* 0x000fe200020e060f */
[----:B------:R-:W-:Y:S01]  /*4a30*/  ISETP.GT.AND P4, PT, R3, 0x10, P2 ;  /* 0x000000100300780c */ /* 0x000fe20001784270 */
[----:B0-----:R-:W-:Y:S02]  /*4a40*/  @P1 IMAD.MOV.U32 R4, RZ, RZ, R10 ;  /* 0x000000ffff041224 */ /* 0x001fe400078e000a */
[----:B------:R-:W-:-:S05]  /*4a50*/  @P1 IMAD.MOV.U32 R5, RZ, RZ, R7 ;  /* 0x000000ffff051224 */ /* 0x000fca00078e0007 */
[----:B------:R0:W-:Y:S01]  /*4a60*/  @P1 STG.E.U16 desc[UR36][R4.64+0x12], R29 ;  /* 0x0000121d04001986 */ /* 0x0001e2000c101524 */
[----:B------:R-:W-:-:S03]  /*4a70*/  ISETP.GT.AND P1, PT, R3, 0x18, P2 ;  /* 0x000000180300780c */ /* 0x000fc60001724270 */
[----:B------:R-:W-:Y:S01]  /*4a80*/  @P3 STG.E.U16 desc[UR36][R8.64+0x10], R30 ;  /* 0x0000101e08003986 */ /* 0x000fe2000c101524 */
[C---:B------:R-:W-:Y:S02]  /*4a90*/  ISETP.GT.AND P3, PT, R3.reuse, 0x11, P2 ;  /* 0x000000110300780c */ /* 0x040fe40001764270 */
[----:B------:R-:W-:Y:S01]  /*4aa0*/  ISETP.GT.AND P2, PT, R3, 0x19, P2 ;  /* 0x000000190300780c */ /* 0x000fe20001744270 */
[----:B0-----:R-:W-:Y:S02]  /*4ab0*/  @P5 IMAD.MOV.U32 R4, RZ, RZ, R8 ;  /* 0x000000ffff045224 */ /* 0x001fe400078e0008 */
[----:B------:R-:W-:-:S04]  /*4ac0*/  @P5 IMAD.MOV.U32 R5, RZ, RZ, R9 ;  /* 0x000000ffff055224 */ /* 0x000fc800078e0009 */
[----:B------:R-:W-:Y:S01]  /*4ad0*/  @P1 IMAD.MOV.U32 R6, RZ, RZ, R10 ;  /* 0x000000ffff061224 */ /* 0x000fe200078e000a */
[----:B------:R0:W-:Y:S01]  /*4ae0*/  @P5 STG.E.U16 desc[UR36][R4.64+0x12], R31 ;  /* 0x0000121f04005986 */ /* 0x0001e2000c101524 */
[----:B------:R-:W-:-:S04]  /*4af0*/  ISETP.GT.AND P5, PT, R3, 0x10, P0 ;  /* 0x000000100300780c */ /* 0x000fc800007a4270 */
[--C-:B------:R-:W-:Y:S02]  /*4b00*/  @P2 IMAD.MOV.U32 R11, RZ, RZ, R7.reuse ;  /* 0x000000ffff0b2224 */ /* 0x100fe400078e0007 */
[----:B0-----:R-:W-:Y:S02]  /*4b10*/  @P4 IMAD.MOV.U32 R4, RZ, RZ, R10 ;  /* 0x000000ffff044224 */ /* 0x001fe400078e000a */
[----:B------:R-:W-:-:S05]  /*4b20*/  @P4 IMAD.MOV.U32 R5, RZ, RZ, R7 ;  /* 0x000000ffff054224 */ /* 0x000fca00078e0007 */
[----:B------:R0:W-:Y:S01]  /*4b30*/  @P4 STG.E.U16 desc[UR36][R4.64+0x20], R32 ;  /* 0x0000202004004986 */ /* 0x0001e2000c101524 */
[----:B------:R-:W-:Y:S01]  /*4b40*/  ISETP.GT.AND P4, PT, R3, 0x11, P0 ;  /* 0x000000110300780c */ /* 0x000fe20000784270 */
[----:B0-----:R-:W-:Y:S02]  /*4b50*/  @P3 IMAD.MOV.U32 R4, RZ, RZ, R10 ;  /* 0x000000ffff043224 */ /* 0x001fe400078e000a */
[----:B------:R-:W-:-:S05]  /*4b60*/  @P3 IMAD.MOV.U32 R5, RZ, RZ, R7 ;  /* 0x000000ffff053224 */ /* 0x000fca00078e0007 */
[----:B------:R0:W-:Y:S01]  /*4b70*/  @P3 STG.E.U16 desc[UR36][R4.64+0x22], R33 ;  /* 0x0000222104003986 */ /* 0x0001e2000c101524 */
[C---:B------:R-:W-:Y:S02]  /*4b80*/  ISETP.GT.AND P3, PT, R3.reuse, 0x18, P0 ;  /* 0x000000180300780c */ /* 0x040fe40000764270 */
[----:B------:R-:W-:Y:S01]  /*4b90*/  ISETP.GT.AND P0, PT, R3, 0x19, P0 ;  /* 0x000000190300780c */ /* 0x000fe20000704270 */
[----:B0-----:R-:W-:Y:S01]  /*4ba0*/  @P5 IMAD.MOV.U32 R4, RZ, RZ, R8 ;  /* 0x000000ffff045224 */ /* 0x001fe200078e0008 */
[----:B------:R-:W-:-:S05]  /*4bb0*/  @P5 MOV R5, R9 ;  /* 0x0000000900055202 */ /* 0x000fca0000000f00 */
[----:B------:R0:W-:Y:S02]  /*4bc0*/  @P5 STG.E.U16 desc[UR36][R4.64+0x20], R34 ;  /* 0x0000202204005986 */ /* 0x0001e4000c101524 */
[----:B0-----:R-:W-:Y:S02]  /*4bd0*/  @P4 IMAD.MOV.U32 R4, RZ, RZ, R8 ;  /* 0x000000ffff044224 */ /* 0x001fe400078e0008 */
[----:B------:R-:W-:-:S05]  /*4be0*/  @P4 IMAD.MOV.U32 R5, RZ, RZ, R9 ;  /* 0x000000ffff054224 */ /* 0x000fca00078e0009 */
[----:B------:R0:W-:Y:S04]  /*4bf0*/  @P4 STG.E.U16 desc[UR36][R4.64+0x22], R35 ;  /* 0x0000222304004986 */ /* 0x0001e8000c101524 */
[----:B------:R1:W-:Y:S04]  /*4c00*/  @P1 STG.E.U16 desc[UR36][R6.64+0x30], R36 ;  /* 0x0000302406001986 */ /* 0x0003e8000c101524 */
[----:B------:R1:W-:Y:S01]  /*4c10*/  @P2 STG.E.U16 desc[UR36][R10.64+0x32], R37 ;  /* 0x000032250a002986 */ /* 0x0003e2000c101524 */
[----:B0-----:R-:W-:Y:S02]  /*4c20*/  @P3 IMAD.MOV.U32 R4, RZ, RZ, R8 ;  /* 0x000000ffff043224 */ /* 0x001fe400078e0008 */
[----:B------:R-:W-:-:S05]  /*4c30*/  @P3 IMAD.MOV.U32 R5, RZ, RZ, R9 ;  /* 0x000000ffff053224 */ /* 0x000fca00078e0009 */
[----:B------:R1:W-:Y:S04]  /*4c40*/  @P3 STG.E.U16 desc[UR36][R4.64+0x30], R38 ;  /* 0x0000302604003986 */ /* 0x0003e8000c101524 */
[----:B------:R1:W-:Y:S02]  /*4c50*/  @P0 STG.E.U16 desc[UR36][R8.64+0x32], R39 ;  /* 0x0000322708000986 */ /* 0x0003e4000c101524 */
.L_x_88:
[----:B------:R-:W-:Y:S05]  /*4c60*/  BSYNC B0 ;  /* 0x0000000000007941 */ /* 0x000fea0003800000 */
.L_x_28:
[----:B------:R-:W-:Y:S01]  /*4c70*/  ULDC UR4, c[0x0][0xc] ;  /* 0x0000030000047ab9 */ /* 0x000fe20000000800 */
[----:B------:R-:W-:Y:S01]  /*4c80*/  ULDC UR5, c[0x0][0x10] ;  /* 0x0000040000057ab9 */ /* 0x000fe20000000800 */
[----:B------:R-:W2:Y:S01]  /*4c90*/  LDC R3, c[0x0][0x14] ;  /* 0x00000500ff037b82 */ /* 0x000ea20000000800 */
[----:B------:R-:W-:Y:S01]  /*4ca0*/  UIMAD.WIDE.U32 UR4, UR4, UR5, URZ ;  /* 0x00000005040472a5 */ /* 0x000fe2000f8e003f */
[----:B------:R-:W-:Y:S02]  /*4cb0*/  IMAD.MOV.U32 R58, RZ, RZ, -0x1 ;  /* 0xffffffffff3a7424 */ /* 0x000fe400078e00ff */
[----:B------:R-:W-:-:S03]  /*4cc0*/  IMAD.MOV.U32 R23, RZ, RZ, -0x1 ;  /* 0xffffffffff177424 */ /* 0x000fc600078e00ff */
[----:B--2---:R-:W-:-:S04]  /*4cd0*/  IMAD.WIDE.U32 R16, R3, UR4, R16 ;  /* 0x0000000403107c25 */ /* 0x004fc8000f8e0010 */
[----:B------:R-:W-:Y:S01]  /*4ce0*/  IMAD R3, R3, UR5, RZ ;  /* 0x0000000503037c24 */ /* 0x000fe2000f8e02ff */
[----:B------:R-:W-:Y:S02]  /*4cf0*/  ULDC.64 UR4, c[0x0][0x650] ;  /* 0x0001940000047ab9 */ /* 0x000fe40000000a00 */
[----:B------:R-:W-:Y:S01]  /*4d00*/  ISETP.GE.U32.AND P0, PT, R16, UR4, PT ;  /* 0x0000000410007c0c */ /* 0x000fe2000bf06070 */
[--C-:B------:R-:W-:Y:S01]  /*4d10*/  IMAD.IADD R17, R17, 0x1, R3.reuse ;  /* 0x0000000111117824 */ /* 0x100fe200078e0203 */
[----:B------:R-:W-:-:S04]  /*4d20*/  PRMT R3, RZ, 0x7610, R3 ;  /* 0x00007610ff037816 */ /* 0x000fc80000000003 */
[----:B------:R-:W-:-:S13]  /*4d30*/  ISETP.GE.U32.AND.EX P0, PT, R17, UR5, PT, P0 ;  /* 0x0000000511007c0c */ /* 0x000fda000bf06100 */
[----:B------:R-:W-:Y:S05]  /*4d40*/  @P0 BRA `(.L_x_89) ;  /* 0x0000000400640947 */ /* 0x000fea0003800000 */
[----:B------:R-:W2:Y:S01]  /*4d50*/  S2R R12, SR_CTAID.X ;  /* 0x00000000000c7919 */ /* 0x000ea20000002500 */
[----:B01----:R-:W0:Y:S01]  /*4d60*/  LDC.64 R10, c[0x0][0x628] ;  /* 0x00018a00ff0a7b82 */ /* 0x003e220000000a00 */
[----:B------:R-:W-:Y:S01]  /*4d70*/  ULDC UR4, c[0x0][0x150] ;  /* 0x0000540000047ab9 */ /* 0x000fe20000000800 */
[----:B------:R-:W-:Y:S01]  /*4d80*/  IMAD.MOV.U32 R8, RZ, RZ, R16 ;  /* 0x000000ffff087224 */ /* 0x000fe200078e0010 */
[----:B------:R-:W1:Y:S01]  /*4d90*/  S2R R24, SR_CTAID.Y ;  /* 0x0000000000187919 */ /* 0x000e620000002600 */
[----:B------:R-:W-:-:S04]  /*4da0*/  IMAD.MOV.U32 R9, RZ, RZ, R17 ;  /* 0x000000ffff097224 */ /* 0x000fc800078e0011 */
[----:B------:R-:W1:Y:S08]  /*4db0*/  LDC R21, c[0x0][0x144] ;  /* 0x00005100ff157b82 */ /* 0x000e700000000800 */
[----:B------:R-:W1:Y:S08]  /*4dc0*/  LDC R0, c[0x0][0x630] ;  /* 0x00018c00ff007b82 */ /* 0x000e700000000800 */
[----:B------:R-:W1:Y:S01]  /*4dd0*/  LDC.64 R14, c[0x0][0x620] ;  /* 0x00018800ff0e7b82 */ /* 0x000e620000000a00 */
[----:B0-----:R-:W-:-:S04]  /*4de0*/  ISETP.NE.U32.AND P0, PT, R10, RZ, PT ;  /* 0x000000ff0a00720c */ /* 0x001fc80003f05070 */
[----:B------:R-:W-:Y:S02]  /*4df0*/  ISETP.NE.AND.EX P0, PT, R11, RZ, PT, P0 ;  /* 0x000000ff0b00720c */ /* 0x000fe40003f05300 */
[----:B--2---:R-:W-:-:S05]  /*4e00*/  I2FP.F32.U32 R3, R12 ;  /* 0x0000000c00037245 */ /* 0x004fca0000201000 */
[----:B------:R-:W-:-:S04]  /*4e10*/  FMUL R3, R3, UR4 ;  /* 0x0000000403037c20 */ /* 0x000fc80008400000 */
[----:B------:R0:W2:Y:S02]  /*4e20*/  F2I.U32.TRUNC.NTZ R20, R3 ;  /* 0x0000000300147305 */ /* 0x0000a4000020f000 */
[----:B------:R-:W-:Y:S05]  /*4e30*/  @!P0 BRA `(.L_x_90) ;  /* 0x0000000000288947 */ /* 0x000fea0003800000 */
[----:B0-----:R-:W0:Y:S02]  /*4e40*/  LDC R3, c[0x0][0x634] ;  /* 0x00018d00ff037b82 */ /* 0x001e240000000800 */
[----:B0-----:R-:W-:-:S05]  /*4e50*/  IADD3 R3, P0, R16, R3, RZ ;  /* 0x0000000310037210 */ /* 0x001fca0007f1e0ff */
        /* <DEDUP_REMOVED lines=8> */
.L_x_90:
[----:B------:R-:W3:Y:S01]  /*4ee0*/  LDC.64 R28, c[0x0][0x640] ;  /* 0x00019000ff1c7b82 */ /* 0x000ee20000000a00 */
[-CC-:B-1----:R-:W-:Y:S01]  /*4ef0*/  SHF.R.U64 R23, R8, R0.reuse, R9.reuse ;  /* 0x0000000008177219 */ /* 0x182fe20000001209 */
[----:B------:R-:W-:Y:S01]  /*4f00*/  ULDC UR4, c[0x0][0x154] ;  /* 0x0000550000047ab9 */ /* 0x000fe20000000800 */
[----:B------:R-:W-:Y:S01]  /*4f10*/  SHF.R.U32.HI R0, RZ, R0, R9 ;  /* 0x00000000ff007219 */ /* 0x000fe20000011609 */
[----:B------:R-:W-:Y:S01]  /*4f20*/  IMAD.MOV.U32 R7, RZ, RZ, 0x1 ;  /* 0x00000001ff077424 */ /* 0x000fe200078e00ff */
[----:B0-----:R-:W-:Y:S02]  /*4f30*/  IADD3 R3, P0, RZ, -R23, RZ ;  /* 0x80000017ff037210 */ /* 0x001fe40007f1e0ff */
[----:B--2---:R-:W-:Y:S01]  /*4f40*/  IADD3 R20, -R20, RZ, RZ ;  /* 0x000000ff14147210 */ /* 0x004fe20007ffe1ff */
[----:B------:R-:W0:Y:S02]  /*4f50*/  LDC R6, c[0x0][0x618] ;  /* 0x00018600ff067b82 */ /* 0x000e240000000800 */
[----:B------:R-:W-:-:S02]  /*4f60*/  IMAD.X R5, RZ, RZ, ~R0, P0 ;  /* 0x000000ffff057224 */ /* 0x000fc400000e0e00 */
[----:B------:R-:W-:Y:S02]  /*4f70*/  IMAD R21, R21, R20, R12 ;  /* 0x0000001415157224 */ /* 0x000fe400078e020c */
[-C--:B------:R-:W-:Y:S02]  /*4f80*/  IMAD R0, R5, R14.reuse, RZ ;  /* 0x0000000e05007224 */ /* 0x080fe400078e02ff */
[----:B------:R-:W1:Y:S01]  /*4f90*/  LDC R8, c[0x0][0x608] ;  /* 0x00018200ff087b82 */ /* 0x000e620000000800 */
[----:B------:R-:W-:-:S04]  /*4fa0*/  IMAD.WIDE.U32 R4, R3, R14, R16 ;  /* 0x0000000e03047225 */ /* 0x000fc800078e0010 */
[----:B------:R-:W-:Y:S01]  /*4fb0*/  IMAD R3, R3, R15, R0 ;  /* 0x0000000f03037224 */ /* 0x000fe200078e0200 */
[----:B------:R-:W-:Y:S02]  /*4fc0*/  I2FP.F32.U32 R0, R24 ;  /* 0x0000001800007245 */ /* 0x000fe40000201000 */
[----:B------:R-:W2:Y:S01]  /*4fd0*/  LDC R26, c[0x0][0x658] ;  /* 0x00019600ff1a7b82 */ /* 0x000ea20000000800 */
[----:B------:R-:W-:Y:S01]  /*4fe0*/  IMAD.IADD R3, R5, 0x1, R3 ;  /* 0x0000000105037824 */ /* 0x000fe200078e0203 */
[----:B---3--:R-:W-:Y:S01]  /*4ff0*/  ISETP.NE.U32.AND P0, PT, R28, RZ, PT ;  /* 0x000000ff1c00720c */ /* 0x008fe20003f05070 */
[----:B------:R-:W-:Y:S01]  /*5000*/  FMUL R0, R0, UR4 ;  /* 0x0000000400007c20 */ /* 0x000fe20008400000 */
[----:B------:R-:W-:Y:S02]  /*5010*/  IMAD.MOV.U32 R5, RZ, RZ, -0x1 ;  /* 0xffffffffff057424 */ /* 0x000fe400078e00ff */
[----:B------:R-:W-:Y:S01]  /*5020*/  ISETP.NE.AND.EX P0, PT, R29, RZ, PT, P0 ;  /* 0x000000ff1d00720c */ /* 0x000fe20003f05300 */
[----:B------:R3:W2:Y:S01]  /*5030*/  F2I.U32.TRUNC.NTZ R13, R0 ;  /* 0x00000000000d7305 */ /* 0x0006a2000020f000 */
[----:B------:R-:W3:Y:S01]  /*5040*/  LDC R15, c[0x0][0x148] ;  /* 0x00005200ff0f7b82 */ /* 0x000ee20000000800 */
[----:B0-----:R-:W-:-:S02]  /*5050*/  SHF.R.U64 R12, R4, R6, R3 ;  /* 0x00000006040c7219 */ /* 0x001fc40000001203 */
[----:B------:R-:W-:-:S05]  /*5060*/  SHF.R.U32.HI R3, RZ, R6, R3 ;  /* 0x00000006ff037219 */ /* 0x000fca0000011603 */
[----:B------:R-:W0:Y:S01]  /*5070*/  LDC R20, c[0x0][0x600] ;  /* 0x00018000ff147b82 */ /* 0x000e220000000800 */
[-CC-:B-1----:R-:W-:Y:S02]  /*5080*/  SHF.R.U64 R10, R12, R8.reuse, R3.reuse ;  /* 0x000000080c0a7219 */ /* 0x182fe40000001203 */
[----:B------:R-:W-:-:S05]  /*5090*/  SHF.R.U32.HI R3, RZ, R8, R3 ;  /* 0x00000008ff037219 */ /* 0x000fca0000011603 */
[----:B------:R-:W1:Y:S01]  /*50a0*/  LDC R27, c[0x0][0x648] ;  /* 0x00019200ff1b7b82 */ /* 0x000e620000000800 */
[-C--:B--2---:R-:W-:Y:S02]  /*50b0*/  SHF.L.U32 R4, R5, R26.reuse, RZ ;  /* 0x0000001a05047219 */ /* 0x084fe400000006ff */
[-CC-:B------:R-:W-:Y:S02]  /*50c0*/  SHF.R.U64 R14, R10, R26.reuse, R3.reuse ;  /* 0x0000001a0a0e7219 */ /* 0x180fe40000001203 */
[----:B------:R-:W-:Y:S02]  /*50d0*/  SHF.R.U32.HI R5, RZ, R26, R3 ;  /* 0x0000001aff057219 */ /* 0x000fe40000011603 */
[----:B------:R-:W-:Y:S01]  /*50e0*/  LOP3.LUT R25, RZ, R4, RZ, 0x33, !PT ;  /* 0x00000004ff197212 */ /* 0x000fe200078e33ff */
[----:B------:R-:W2:Y:S01]  /*50f0*/  LDC R30, c[0x0][0x638] ;  /* 0x00018e00ff1e7b82 */ /* 0x000ea20000000800 */
[----:B------:R-:W-:Y:S01]  /*5100*/  SHF.L.U32 R26, R7, R26, RZ ;  /* 0x0000001a071a7219 */ /* 0x000fe200000006ff */
[----:B------:R-:W-:-:S06]  /*5110*/  IMAD.MOV.U32 R4, RZ, RZ, R14 ;  /* 0x000000ffff047224 */ /* 0x000fcc00078e000e */
[----:B------:R-:W0:Y:S01]  /*5120*/  LDC R31, c[0x0][0x610] ;  /* 0x00018400ff1f7b82 */ /* 0x000e220000000800 */
[----:B------:R-:W-:Y:S05]  /*5130*/  @!P0 BRA `(.L_x_91) ;  /* 0x0000000000288947 */ /* 0x000fea0003800000 */
[----:B------:R-:W4:Y:S02]  /*5140*/  LDC R3, c[0x0][0x64c] ;  /* 0x00019300ff037b82 */ /* 0x000f240000000800 */
[----:B----4-:R-:W-:-:S05]  /*5150*/  IADD3 R3, P0, R14, R3, RZ ;  /* 0x000000030e037210 */ /* 0x010fca0007f1e0ff */
        /* <DEDUP_REMOVED lines=8> */
.L_x_91:
[----:B------:R-:W-:Y:S01]  /*51e0*/  ISETP.NE.AND P0, PT, R2, 0x1, PT ;  /* 0x000000010200780c */ /* 0x000fe20003f05270 */
[----:B0-----:R-:W-:Y:S01]  /*51f0*/  VIADD R7, R20, 0xffffffff ;  /* 0xffffffff14077836 */ /* 0x001fe20000000000 */
[----:B-1-3--:R-:W-:Y:S01]  /*5200*/  SHF.R.U64 R0, R4, R27, R5 ;  /* 0x0000001b04007219 */ /* 0x00afe20000001205 */
[----:B------:R-:W-:Y:S01]  /*5210*/  IMAD.MOV R13, RZ, RZ, -R13 ;  /* 0x000000ffff0d7224 */ /* 0x000fe200078e0a0d */
[----:B------:R-:W-:Y:S01]  /*5220*/  LOP3.LUT R5, R10, R25, RZ, 0xc0, !PT ;  /* 0x000000190a057212 */ /* 0x000fe200078ec0ff */
[----:B------:R-:W-:Y:S01]  /*5230*/  IMAD.MOV.U32 R4, RZ, RZ, 0x1 ;  /* 0x00000001ff047424 */ /* 0x000fe200078e00ff */
[----:B------:R-:W-:Y:S01]  /*5240*/  LOP3.LUT R12, R12, R7, RZ, 0xc0, !PT ;  /* 0x000000070c0c7212 */ /* 0x000fe200078ec0ff */
[----:B------:R-:W-:Y:S02]  /*5250*/  IMAD.MOV R3, RZ, RZ, -R0 ;  /* 0x000000ffff037224 */ /* 0x000fe400078e0a00 */
[----:B------:R-:W-:Y:S02]  /*5260*/  IMAD R0, R26, R0, R5 ;  /* 0x000000001a007224 */ /* 0x000fe400078e0205 */
[----:B--2---:R-:W-:-:S02]  /*5270*/  IMAD R3, R3, R30, R14 ;  /* 0x0000001e03037224 */ /* 0x004fc400078e020e */
[----:B------:R-:W-:Y:S02]  /*5280*/  @P0 IMAD R21, R15, R13, R24 ;  /* 0x0000000d0f150224 */ /* 0x000fe400078e0218 */
[----:B------:R-:W-:Y:S01]  /*5290*/  IMAD R5, R3, R20, R12 ;  /* 0x0000001403057224 */ /* 0x000fe200078e020c */
[----:B------:R-:W-:Y:S01]  /*52a0*/  PRMT R3, R4, 0x7610, R3 ;  /* 0x0000761004037816 */ /* 0x000fe20000000003 */
[----:B------:R-:W-:-:S05]  /*52b0*/  IMAD R0, R0, R31, R21 ;  /* 0x0000001f00007224 */ /* 0x000fca00078e0215 */
[----:B------:R-:W-:Y:S02]  /*52c0*/  SEL R58, R5, R0, !P0 ;  /* 0x00000000053a7207 */ /* 0x000fe40004000000 */
[----:B------:R-:W-:-:S07]  /*52d0*/  SEL R0, R0, R5, !P0 ;  /* 0x0000000500007207 */ /* 0x000fce0004000000 */
.L_x_89:
[----:B------:R-:W-:Y:S01]  /*52e0*/  LOP3.LUT P0, RZ, R3, 0xff, RZ, 0xc0, !PT ;  /* 0x000000ff03ff7812 */ /* 0x000fe2000780c0ff */
[----:B------:R-:W-:-:S12]  /*52f0*/  IMAD.MOV.U32 R60, RZ, RZ, R0 ;  /* 0x000000ffff3c7224 */ /* 0x000fd800078e0000 */
[----:B------:R-:W-:Y:S05]  /*5300*/  @P0 BRA `(.L_x_92) ;  /* 0xffffffbc00000947 */ /* 0x000fea000383ffff */
[----:B------:R-:W-:Y:S05]  /*5310*/  EXIT ;  /* 0x000000000000794d */ /* 0x000fea0003800000 */
.L_x_3:
[----:B0-----:R-:W-:Y:S01]  /*5320*/  ULDC.64 UR4, c[0x0][0x650] ;  /* 0x0001940000047ab9 */ /* 0x001fe20000000a00 */
[----:B------:R-:W-:Y:S01]  /*5330*/  PRMT R6, RZ, 0x7610, R6 ;  /* 0x00007610ff067816 */ /* 0x000fe20000000006 */
[----:B------:R-:W-:Y:S01]  /*5340*/  IMAD.MOV.U32 R7, RZ, RZ, -0x1 ;  /* 0xffffffffff077424 */ /* 0x000fe200078e00ff */
[----:B------:R-:W-:Y:S01]  /*5350*/  ISETP.GE.U32.AND P0, PT, R16, UR4, PT ;  /* 0x0000000410007c0c */ /* 0x000fe2000bf06070 */
[----:B------:R-:W-:Y:S01]  /*5360*/  IMAD.MOV.U32 R8, RZ, RZ, -0x1 ;  /* 0xffffffffff087424 */ /* 0x000fe200078e00ff */
[----:B------:R-:W-:Y:S02]  /*5370*/  MOV R9, 0xffffffff ;  /* 0xffffffff00097802 */ /* 0x000fe40000000f00 */
        /* <DEDUP_REMOVED lines=20> */
.L_x_94:
[--C-:B------:R-:W-:Y:S01]  /*54c0*/  SHF.R.U64 R12, R10, R14, R11.reuse ;  /* 0x0000000e0a0c7219 */ /* 0x100fe2000000120b */
[----:B------:R-:W0:Y:S01]  /*54d0*/  LDC R22, c[0x0][0x618] ;  /* 0x00018600ff167b82 */ /* 0x000e220000000800 */
[----:B------:R-:W-:Y:S01]  /*54e0*/  I2FP.F32.U32 R6, R4 ;  /* 0x0000000400067245 */ /* 0x000fe20000201000 */
[----:B------:R-:W-:Y:S01]  /*54f0*/  ULDC UR4, c[0x0][0x150] ;  /* 0x0000540000047ab9 */ /* 0x000fe20000000800 */
[----:B------:R-:W-:Y:S02]  /*5500*/  SHF.R.U32.HI R5, RZ, R14, R11 ;  /* 0x0000000eff057219 */ /* 0x000fe4000001160b */
[----:B------:R-:W-:Y:S01]  /*5510*/  IADD3 R9, P0, RZ, -R12, RZ ;  /* 0x8000000cff097210 */ /* 0x000fe20007f1e0ff */
[----:B------:R-:W-:Y:S01]  /*5520*/  FMUL R11, R6, UR4 ;  /* 0x00000004060b7c20 */ /* 0x000fe20008400000 */
[----:B------:R-:W-:Y:S01]  /*5530*/  ULDC UR4, c[0x0][0x154] ;  /* 0x0000550000047ab9 */ /* 0x000fe20000000800 */
[----:B------:R-:W1:Y:S02]  /*5540*/  LDC.64 R24, c[0x0][0x640] ;  /* 0x00019000ff187b82 */ /* 0x000e640000000a00 */
[----:B------:R-:W-:-:S02]  /*5550*/  IMAD.X R5, RZ, RZ, ~R5, P0 ;  /* 0x000000ffff057224 */ /* 0x000fc400000e0e05 */
[----:B------:R-:W2:Y:S01]  /*5560*/  F2I.U32.TRUNC.NTZ R11, R11 ;  /* 0x0000000b000b7305 */ /* 0x000ea2000020f000 */
[----:B------:R-:W-:-:S03]  /*5570*/  IMAD.WIDE.U32 R6, R9, R20, R16 ;  /* 0x0000001409067225 */ /* 0x000fc600078e0010 */
[----:B------:R-:W3:Y:S01]  /*5580*/  LDC R13, c[0x0][0x144] ;  /* 0x00005100ff0d7b82 */ /* 0x000ee20000000800 */
[----:B------:R-:W-:-:S04]  /*5590*/  IMAD R8, R5, R20, RZ ;  /* 0x0000001405087224 */ /* 0x000fc800078e02ff */
[----:B------:R-:W-:Y:S02]  /*55a0*/  IMAD R5, R9, R21, R8 ;  /* 0x0000001509057224 */ /* 0x000fe400078e0208 */
[----:B------:R-:W-:Y:S01]  /*55b0*/  IMAD.MOV.U32 R8, RZ, RZ, -0x1 ;  /* 0xffffffffff087424 */ /* 0x000fe200078e00ff */
[----:B------:R-:W4:Y:S01]  /*55c0*/  LDC R14, c[0x0][0x608] ;  /* 0x00018200ff0e7b82 */ /* 0x000f220000000800 */
[----:B------:R-:W-:Y:S01]  /*55d0*/  IMAD.IADD R5, R7, 0x1, R5 ;  /* 0x0000000107057824 */ /* 0x000fe200078e0205 */
[----:B------:R-:W-:-:S04]  /*55e0*/  I2FP.F32.U32 R7, R3 ;  /* 0x0000000300077245 */ /* 0x000fc80000201000 */
[-C--:B0-----:R-:W-:Y:S01]  /*55f0*/  SHF.R.U64 R10, R6, R22.reuse, R5 ;  /* 0x00000016060a7219 */ /* 0x081fe20000001205 */
[----:B--2---:R-:W-:Y:S01]  /*5600*/  IMAD.MOV R6, RZ, RZ, -R11 ;  /* 0x000000ffff067224 */ /* 0x004fe200078e0a0b */
[----:B------:R-:W0:Y:S01]  /*5610*/  LDC R9, c[0x0][0x658] ;  /* 0x00019600ff097b82 */ /* 0x000e220000000800 */
[----:B-1----:R-:W-:Y:S01]  /*5620*/  ISETP.NE.U32.AND P0, PT, R24, RZ, PT ;  /* 0x000000ff1800720c */ /* 0x002fe20003f05070 */
[----:B------:R-:W-:Y:S01]  /*5630*/  FMUL R7, R7, UR4 ;  /* 0x0000000407077c20 */ /* 0x000fe20008400000 */
[----:B------:R-:W-:Y:S02]  /*5640*/  SHF.R.U32.HI R5, RZ, R22, R5 ;  /* 0x00000016ff057219 */ /* 0x000fe40000011605 */
[----:B------:R-:W-:-:S03]  /*5650*/  ISETP.NE.AND.EX P0, PT, R25, RZ, PT, P0 ;  /* 0x000000ff1900720c */ /* 0x000fc60003f05300 */
[----:B------:R-:W1:Y:S01]  /*5660*/  LDC R20, c[0x0][0x148] ;  /* 0x00005200ff147b82 */ /* 0x000e620000000800 */
[----:B---3--:R-:W-:Y:S02]  /*5670*/  IMAD R23, R13, R6, R4 ;  /* 0x000000060d177224 */ /* 0x008fe400078e0204 */
[----:B------:R-:W-:-:S05]  /*5680*/  IMAD.MOV.U32 R6, RZ, RZ, 0x1 ;  /* 0x00000001ff067424 */ /* 0x000fca00078e00ff */
[----:B------:R-:W2:Y:S01]  /*5690*/  LDC R21, c[0x0][0x600] ;  /* 0x00018000ff157b82 */ /* 0x000ea20000000800 */
[-CC-:B----4-:R-:W-:Y:S02]  /*56a0*/  SHF.R.U64 R13, R10, R14.reuse, R5.reuse ;  /* 0x0000000e0a0d7219 */ /* 0x190fe40000001205 */
[----:B------:R-:W-:Y:S02]  /*56b0*/  SHF.R.U32.HI R4, RZ, R14, R5 ;  /* 0x0000000eff047219 */ /* 0x000fe40000011605 */
[----:B------:R3:W4:Y:S03]  /*56c0*/  F2I.U32.TRUNC.NTZ R14, R7 ;  /* 0x00000007000e7305 */ /* 0x000726000020f000 */
[----:B------:R-:W1:Y:S01]  /*56d0*/  LDC R26, c[0x0][0x648] ;  /* 0x00019200ff1a7b82 */ /* 0x000e620000000800 */
[-C--:B0-----:R-:W-:Y:S02]  /*56e0*/  SHF.R.U64 R15, R13, R9.reuse, R4 ;  /* 0x000000090d0f7219 */ /* 0x081fe40000001204 */
[----:B------:R-:W-:-:S02]  /*56f0*/  SHF.L.U32 R8, R8, R9, RZ ;  /* 0x0000000908087219 */ /* 0x000fc400000006ff */
[-C--:B------:R-:W-:Y:S01]  /*5700*/  SHF.R.U32.HI R5, RZ, R9.reuse, R4 ;  /* 0x00000009ff057219 */ /* 0x080fe20000011604 */
[----:B------:R-:W-:Y:S01]  /*5710*/  IMAD.MOV.U32 R4, RZ, RZ, R15 ;  /* 0x000000ffff047224 */ /* 0x000fe200078e000f */
[----:B------:R-:W-:Y:S01]  /*5720*/  SHF.L.U32 R22, R6, R9, RZ ;  /* 0x0000000906167219 */ /* 0x000fe200000006ff */
[----:B------:R-:W0:Y:S01]  /*5730*/  LDC R27, c[0x0][0x638] ;  /* 0x00018e00ff1b7b82 */ /* 0x000e220000000800 */
[----:B------:R-:W-:-:S07]  /*5740*/  LOP3.LUT R28, RZ, R8, RZ, 0x33, !PT ;  /* 0x00000008ff1c7212 */ /* 0x000fce00078e33ff */
[----:B------:R-:W0:Y:S01]  /*5750*/  LDC R29, c[0x0][0x610] ;  /* 0x00018400ff1d7b82 */ /* 0x000e220000000800 */
[----:B---34-:R-:W-:Y:S05]  /*5760*/  @!P0 BRA `(.L_x_95) ;  /* 0x0000000000288947 */ /* 0x018fea0003800000 */
[----:B------:R-:W3:Y:S02]  /*5770*/  LDC R4, c[0x0][0x64c] ;  /* 0x00019300ff047b82 */ /* 0x000ee40000000800 */
[----:B---3--:R-:W-:-:S05]  /*5780*/  IADD3 R9, P0, R15, R4, RZ ;  /* 0x000000040f097210 */ /* 0x008fca0007f1e0ff */
        /* <DEDUP_REMOVED lines=8> */
.L_x_95:
[----:B------:R-:W-:Y:S01]  /*5810*/  ISETP.NE.AND P0, PT, R2, 0x1, PT ;  /* 0x000000010200780c */ /* 0x000fe20003f05270 */
[----:B--2---:R-:W-:Y:S01]  /*5820*/  VIADD R7, R21, 0xffffffff ;  /* 0xffffffff15077836 */ /* 0x004fe20000000000 */
[----:B-1----:R-:W-:Y:S01]  /*5830*/  SHF.R.U64 R5, R4, R26, R5 ;  /* 0x0000001a04057219 */ /* 0x002fe20000001205 */
[----:B------:R-:W-:Y:S01]  /*5840*/  IMAD.MOV R14, RZ, RZ, -R14 ;  /* 0x000000ffff0e7224 */ /* 0x000fe200078e0a0e */
[----:B------:R-:W-:Y:S01]  /*5850*/  LOP3.LUT R4, R13, R28, RZ, 0xc0, !PT ;  /* 0x0000001c0d047212 */ /* 0x000fe200078ec0ff */
[----:B------:R-:W-:Y:S01]  /*5860*/  IMAD.MOV.U32 R8, RZ, RZ, R12 ;  /* 0x000000ffff087224 */ /* 0x000fe200078e000c */
[----:B------:R-:W-:Y:S01]  /*5870*/  LOP3.LUT R10, R10, R7, RZ, 0xc0, !PT ;  /* 0x000000070a0a7212 */ /* 0x000fe200078ec0ff */
[----:B------:R-:W-:Y:S02]  /*5880*/  IMAD.MOV R6, RZ, RZ, -R5 ;  /* 0x000000ffff067224 */ /* 0x000fe400078e0a05 */
[----:B------:R-:W-:-:S04]  /*5890*/  IMAD R4, R22, R5, R4 ;  /* 0x0000000516047224 */ /* 0x000fc800078e0204 */
[----:B------:R-:W-:Y:S02]  /*58a0*/  @P0 IMAD R23, R20, R14, R3 ;  /* 0x0000000e14170224 */ /* 0x000fe400078e0203 */
[----:B0-----:R-:W-:Y:S02]  /*58b0*/  IMAD R3, R6, R27, R15 ;  /* 0x0000001b06037224 */ /* 0x001fe400078e020f */
[----:B------:R-:W-:Y:S02]  /*58c0*/  IMAD R7, R4, R29, R23 ;  /* 0x0000001d04077224 */ /* 0x000fe400078e0217 */
[----:B------:R-:W-:Y:S02]  /*58d0*/  IMAD R4, R3, R21, R10 ;  /* 0x0000001503047224 */ /* 0x000fe400078e020a */
[----:B------:R-:W-:-:S03]  /*58e0*/  IMAD.MOV.U32 R6, RZ, RZ, 0x1 ;  /* 0x00000001ff067424 */ /* 0x000fc600078e00ff */
[----:B------:R-:W-:Y:S02]  /*58f0*/  SEL R9, R4, R7, !P0 ;  /* 0x0000000704097207 */ /* 0x000fe40004000000 */
[----:B------:R-:W-:-:S07]  /*5900*/  SEL R7, R7, R4, !P0 ;  /* 0x0000000407077207 */ /* 0x000fce0004000000 */
.L_x_93:
[----:B------:R-:W-:-:S08]  /*5910*/  NOP ;  /* 0x0000000000007918 */ /* 0x000fd00000000000 */
[----:B------:R-:W0:-:S00]  /*5920*/  USETMAXREG.DEALLOC.CTAPOOL 0x28 ;  /* 0x00000028000079c8 */ /* 0x000e0000080e0500 */
[----:B0-----:R-:W-:-:S13]  /*5930*/  ISETP.NE.AND P0, PT, R0, RZ, PT ;  /* 0x000000ff0000720c */ /* 0x001fda0003f05270 */
[----:B------:R-:W-:Y:S05]  /*5940*/  @P0 EXIT ;  /* 0x000000000000094d */ /* 0x000fea0003800000 */
[----:B------:R-:W-:Y:S01]  /*5950*/  LOP3.LUT P0, RZ, R6, 0xff, RZ, 0xc0, !PT ;  /* 0x000000ff06ff7812 */ /* 0x000fe2000780c0ff */
[----:B------:R-:W-:Y:S02]  /*5960*/  IMAD.MOV.U32 R0, RZ, RZ, 0x1 ;  /* 0x00000001ff007424 */ /* 0x000fe400078e00ff */
[----:B------:R-:W-:-:S10]  /*5970*/  IMAD.MOV.U32 R12, RZ, RZ, RZ ;  /* 0x000000ffff0c7224 */ /* 0x000fd400078e00ff */
[----:B------:R-:W-:Y:S05]  /*5980*/  @!P0 BRA `(.L_x_96) ;  /* 0x0000000c00608947 */ /* 0x000fea0003800000 */
[----:B------:R-:W0:Y:S01]  /*5990*/  LDC R0, c[0x0][0x28c] ;  /* 0x0000a300ff007b82 */ /* 0x000e220000000800 */
[----:B------:R-:W-:Y:S01]  /*59a0*/  ULDC UR5, c[0x0][0x658] ;  /* 0x0001960000057ab9 */ /* 0x000fe20000000800 */
[----:B------:R-:W-:Y:S01]  /*59b0*/  UMOV UR7, 0xffffffff ;  /* 0xffffffff00077882 */ /* 0x000fe20000000000 */
[----:B------:R-:W-:Y:S01]  /*59c0*/  ULDC UR6, c[0x0][0xc] ;  /* 0x0000030000067ab9 */ /* 0x000fe20000000800 */
[----:B------:R-:W-:Y:S01]  /*59d0*/  USHF.L.U32 UR9, UR7, UR5, URZ ;  /* 0x0000000507097299 */ /* 0x000fe2000800063f */
[C---:B------:R-:W-:Y:S01]  /*59e0*/  LOP3.LUT P2, RZ, R18.reuse, 0x7f, RZ, 0xc0, !PT ;  /* 0x0000007f12ff7812 */ /* 0x040fe2000784c0ff */
[----:B------:R-:W-:Y:S01]  /*59f0*/  UMOV UR8, 0x1 ;  /* 0x0000000100087882 */ /* 0x000fe20000000000 */
[----:B------:R-:W-:Y:S01]  /*5a00*/  ULDC UR7, c[0x0][0x10] ;  /* 0x0000040000077ab9 */ /* 0x000fe20000000800 */
[----:B------:R-:W-:Y:S01]  /*5a10*/  LOP3.LUT P0, RZ, R18, 0x1f, RZ, 0xc0, !PT ;  /* 0x0000001f12ff7812 */ /* 0x000fe2000780c0ff */
[----:B------:R-:W-:Y:S01]  /*5a20*/  UIMAD.WIDE.U32 UR6, UR6, UR7, URZ ;  /* 0x00000007060672a5 */ /* 0x000fe2000f8e003f */
[----:B------:R-:W-:Y:S01]  /*5a30*/  BSSY B0, `(.L_x_96) ;  /* 0x00000cd000007945 */ /* 0x000fe20003800000 */
[----:B------:R-:W-:Y:S01]  /*5a40*/  USHF.L.U32 UR5, UR8, UR5, URZ ;  /* 0x0000000508057299 */ /* 0x000fe2000800063f */
[----:B------:R-:W-:Y:S01]  /*5a50*/  IMAD.MOV.U32 R13, RZ, RZ, 0x1 ;  /* 0x00000001ff0d7424 */ /* 0x000fe200078e00ff */
[----:B------:R-:W-:Y:S01]  /*5a60*/  LOP3.LUT R11, R19, 0x2, RZ, 0xfc, !PT ;  /* 0x00000002130b7812 */ /* 0x000fe200078efcff */
[----:B------:R-:W-:Y:S01]  /*5a70*/  ULDC UR8, c[0x0][0x14] ;  /* 0x0000050000087ab9 */ /* 0x000fe20000000800 */
[----:B------:R-:W-:Y:S01]  /*5a80*/  PLOP3.LUT P0, PT, P0, P2, PT, 0x8a, 0x0 ;  /* 0x000000000000781c */ /* 0x000fe20000705172 */
[----:B------:R-:W-:Y:S01]  /*5a90*/  UIMAD.WIDE.U32 UR30, UR6, UR8, URZ ;  /* 0x00000008061e72a5 */ /* 0x000fe2000f8e003f */
[----:B------:R-:W-:Y:S01]  /*5aa0*/  IMAD.MOV.U32 R12, RZ, RZ, RZ ;  /* 0x000000ffff0c7224 */ /* 0x000fe200078e00ff */
[----:B------:R-:W-:Y:S01]  /*5ab0*/  UIMAD UR7, UR7, UR8, URZ ;  /* 0x00000008070772a4 */ /* 0x000fe2000f8e023f */
[----:B------:R-:W-:Y:S01]  /*5ac0*/  ULDC UR4, c[0x0][0x600] ;  /* 0x0001800000047ab9 */ /* 0x000fe20000000800 */
[----:B------:R-:W-:-:S02]  /*5ad0*/  ULOP3.LUT UR6, URZ, UR9, URZ, 0x33, !UPT ;  /* 0x000000093f067292 */ /* 0x000fc4000f8e333f */
[----:B------:R-:W-:Y:S01]  /*5ae0*/  UIADD3 UR4, UR4, -0x1, URZ ;  /* 0xffffffff04047890 */ /* 0x000fe2000fffe03f */
[----:B0-----:R-:W-:Y:S01]  /*5af0*/  VIADD R0, R0, 0x7f ;  /* 0x0000007f00007836 */ /* 0x001fe20000000000 */
[----:B------:R-:W-:Y:S01]  /*5b00*/  UIADD3 UR7, UR31, UR7, URZ ;  /* 0x000000071f077290 */ /* 0x000fe2000fffe03f */
[----:B------:R-:W-:-:S03]  /*5b10*/  ULDC.64 UR38, c[0x0][0x198] ;  /* 0x0000660000267ab9 */ /* 0x000fc60000000a00 */
[----:B------:R-:W-:-:S04]  /*5b20*/  SHF.R.S32.HI R3, RZ, 0x1f, R0 ;  /* 0x0000001fff037819 */ /* 0x000fc80000011400 */
[----:B------:R-:W-:Y:S01]  /*5b30*/  LEA.HI R3, R3, R0, RZ, 0x7 ;  /* 0x0000000003037211 */ /* 0x000fe200078f38ff */
[----:B------:R-:W-:-:S03]  /*5b40*/  IMAD.MOV.U32 R0, RZ, RZ, 0x1 ;  /* 0x00000001ff007424 */ /* 0x000fc600078e00ff */
[----:B------:R-:W-:-:S05]  /*5b50*/  SHF.R.S32.HI R3, RZ, 0x7, R3 ;  /* 0x00000007ff037819 */ /* 0x000fca0000011403 */
[----:B------:R-:W-:-:S07]  /*5b60*/  VIADD R10, R3, 0x1 ;  /* 0x00000001030a7836 */ /* 0x000fce0000000000 */
.L_x_108:
[----:B------:R-:W-:-:S03]  /*5b70*/  UMOV UR8, 0xffffffff ;  /* 0xffffffff00087882 */ /* 0x000fc60000000000 */
[----:B------:R-:W-:Y:S05]  /*5b80*/  BRA.DIV UR8, `(.L_x_97) ;  /* 0x0000000e08a87947 */ /* 0x000fea000b800000 */
[----:B------:R-:W-:-:S13]  /*5b90*/  ELECT P6, URZ, PT ;  /* 0x00000000003f782f */ /* 0x000fda00038c0000 */
.L_x_118:
[----:B------:R-:W0:Y:S01]  /*5ba0*/  LDC R4, c[0x0][0x28c] ;  /* 0x0000a300ff047b82 */ /* 0x000e220000000800 */
[----:B------:R-:W-:Y:S01]  /*5bb0*/  BSSY B1, `(.L_x_98) ;  /* 0x0000043000017945 */ /* 0x000fe20003800000 */
[----:B0-----:R-:W-:-:S13]  /*5bc0*/  ISETP.LT.OR P6, PT, R4, 0x1, !P6 ;  /* 0x000000010400780c */ /* 0x001fda00077c1670 */
[----:B------:R-:W-:Y:S05]  /*5bd0*/  @P6 BRA `(.L_x_99) ;  /* 0x0000000400006947 */ /* 0x000fea0003800000 */
[----:B------:R-:W-:Y:S01]  /*5be0*/  SHF.L.U32 R15, R7, 0x8, RZ ;  /* 0x00000008070f7819 */ /* 0x000fe200000006ff */
[----:B------:R-:W-:Y:S02]  /*5bf0*/  IMAD.SHL.U32 R18, R9, 0x20, RZ ;  /* 0x0000002009127824 */ /* 0x000fe400078e00ff */
[----:B------:R-:W-:Y:S02]  /*5c00*/  IMAD.MOV.U32 R20, RZ, RZ, RZ ;  /* 0x000000ffff147224 */ /* 0x000fe400078e00ff */
[----:B------:R-:W-:Y:S02]  /*5c10*/  IMAD.MOV.U32 R4, RZ, RZ, R10 ;  /* 0x000000ffff047224 */ /* 0x000fe400078e000a */
[----:B------:R-:W-:Y:S02]  /*5c20*/  IMAD.MOV.U32 R5, RZ, RZ, R0 ;  /* 0x000000ffff057224 */ /* 0x000fe400078e0000 */
[----:B------:R-:W-:-:S07]  /*5c30*/  IMAD.MOV.U32 R6, RZ, RZ, R12 ;  /* 0x000000ffff067224 */ /* 0x000fce00078e000c */
.L_x_103:
[----:B------:R-:W0:Y:S01]  /*5c40*/  S2R R14, SR_CgaCtaId ;  /* 0x00000000000e7919 */ /* 0x000e220000008800 */
[----:B------:R-:W-:Y:S01]  /*5c50*/  MOV R7, 0x400 ;  /* 0x0000040000077802 */ /* 0x000fe20000000f00 */
[----:B------:R-:W1:Y:S03]  /*5c60*/  @!P2 LDC R9, c[0x0][0x500] ;  /* 0x00014000ff09ab82 */ /* 0x000e660000000800 */
[----:B0-----:R-:W-:Y:S02]  /*5c70*/  LEA R21, R14, R7, 0x18 ;  /* 0x000000070e157211 */ /* 0x001fe400078ec0ff */
[----:B------:R-:W-:-:S03]  /*5c80*/  SHF.L.U32 R7, R5, 0x1f, RZ ;  /* 0x0000001f05077819 */ /* 0x000fc600000006ff */
[----:B------:R-:W-:-:S04]  /*5c90*/  IMAD R14, R6, 0x8, R21 ;  /* 0x00000008060e7824 */ /* 0x000fc800078e0215 */
[----:B------:R-:W0:Y:S02]  /*5ca0*/  SYNCS.PHASECHK.TRANS64.TRYWAIT P1, [R14+URZ+0x18], R7 ;  /* 0x000018070e0075a7 */ /* 0x000e24000802017f */
[----:B01----:R-:W-:Y:S05]  /*5cb0*/  @!P1 BRA `(.L_x_100) ;  /* 0x0000000c007c9947 */ /* 0x003fea0003800000 */
.L_x_119:
[----:B0-----:R-:W-:Y:S01]  /*5cc0*/  PRMT R7, R11, 0x9910, RZ ;  /* 0x000099100b077816 */ /* 0x001fe200000000ff */
[----:B------:R0:W-:Y:S03]  /*5cd0*/  @!P2 SYNCS.ARRIVE.TRANS64 RZ, [R14+URZ], R9 ;  /* 0x000000090effa9a7 */ /* 0x0001e6000800003f */
[----:B------:R-:W-:-:S13]  /*5ce0*/  ISETP.NE.AND P1, PT, R7, 0x2, PT ;  /* 0x000000020700780c */ /* 0x000fda0003f25270 */
[----:B0-----:R-:W-:Y:S05]  /*5cf0*/  @P1 BRA `(.L_x_101) ;  /* 0x0000000000041947 */ /* 0x001fea0003800000 */
[----:B------:R-:W-:Y:S01]  /*5d00*/  BPT.TRAP 0x1 ;  /* 0x000000040000795c */ /* 0x000fe20000300000 */
.L_x_101:
[----:B------:R-:W-:Y:S05]  /*5d10*/  @P0 BRA `(.L_x_102) ;  /* 0x0000000000040947 */ /* 0x000fea0003800000 */
[----:B------:R-:W-:Y:S01]  /*5d20*/  BPT.TRAP 0x1 ;  /* 0x000000040000795c */ /* 0x000fe20000300000 */
.L_x_102:
[--C-:B------:R-:W-:Y:S01]  /*5d30*/  IMAD R7, R6, 0x10000, R21.reuse ;  /* 0x0001000006077824 */ /* 0x100fe200078e0215 */
[----:B------:R-:W-:Y:S01]  /*5d40*/  R2UR UR34, R20 ;  /* 0x00000000142272ca */ /* 0x000fe200000e0000 */
[----:B------:R-:W-:Y:S01]  /*5d50*/  IMAD R21, R6, 0x2000, R21 ;  /* 0x0000200006157824 */ /* 0x000fe200078e0215 */
[----:B------:R-:W-:Y:S01]  /*5d60*/  R2UR UR33, R14 ;  /* 0x000000000e2172ca */ /* 0x000fe200000e0000 */
[----:B------:R-:W-:Y:S01]  /*5d70*/  VIADD R4, R4, 0xffffffff ;  /* 0xffffffff04047836 */ /* 0x000fe20000000000 */
[----:B------:R-:W-:Y:S01]  /*5d80*/  R2UR UR24, R7 ;  /* 0x00000000071872ca */ /* 0x000fe200000e0000 */
[----:B------:R-:W-:Y:S01]  /*5d90*/  UIADD3 UR14, UP0, UR38, 0xf0, URZ ;  /* 0x000000f0260e7890 */ /* 0x000fe2000ff1e03f */
[----:B------:R-:W-:Y:S01]  /*5da0*/  R2UR UR8, R21 ;  /* 0x00000000150872ca */ /* 0x000fe200000e0000 */
[----:B------:R-:W-:Y:S01]  /*5db0*/  UIADD3 UR40, UP1, UR38, 0x1f0, URZ ;  /* 0x000001f026287890 */ /* 0x000fe2000ff3e03f */
[----:B------:R-:W-:Y:S01]  /*5dc0*/  R2UR UR36, R8 ;  /* 0x00000000082472ca */ /* 0x000fe200000e0000 */
[----:B------:R-:W-:Y:S01]  /*5dd0*/  UIADD3.X UR15, URZ, UR39, URZ, UP0, !UPT ;  /* 0x000000273f0f7290 */ /* 0x000fe200087fe43f */
[----:B------:R-:W-:Y:S01]  /*5de0*/  R2UR UR35, R15 ;  /* 0x000000000f2372ca */ /* 0x000fe200000e0000 */
[----:B------:R-:W-:Y:S01]  /*5df0*/  UIADD3.X UR41, URZ, UR39, URZ, UP1, !UPT ;  /* 0x000000273f297290 */ /* 0x000fe20008ffe43f */
[----:B------:R-:W-:Y:S01]  /*5e00*/  R2UR UR19, R18 ;  /* 0x00000000121372ca */ /* 0x000fe200000e0000 */
[----:B------:R-:W-:Y:S01]  /*5e10*/  UIADD3 UR26, UR34, 0x40, URZ ;  /* 0x00000040221a7890 */ /* 0x000fe2000fffe03f */
[----:B------:R-:W-:Y:S01]  /*5e20*/  ISETP.GT.AND P3, PT, R4, 0x1, PT ;  /* 0x000000010400780c */ /* 0x000fe20003f64270 */
[----:B------:R-:W-:Y:S01]  /*5e30*/  VIADD R6, R6, 0x1 ;  /* 0x0000000106067836 */ /* 0x000fe20000000000 */
[----:B------:R-:W-:Y:S01]  /*5e40*/  UMOV UR22, 0x0 ;  /* 0x0000000000167882 */ /* 0x000fe20000000000 */
[----:B------:R-:W-:Y:S01]  /*5e50*/  UIADD3 UR32, UR24, 0x100, URZ ;  /* 0x0000010018207890 */ /* 0x000fe2000fffe03f */
[----:B------:R-:W-:Y:S01]  /*5e60*/  VIADD R20, R20, 0x80 ;  /* 0x0000008014147836 */ /* 0x000fe20000000000 */
[----:B------:R-:W-:Y:S01]  /*5e70*/  UIADD3 UR24, UR24, 0x8100, URZ ;  /* 0x0000810018187890 */ /* 0x000fe2000fffe03f */
[----:B------:R-:W-:Y:S01]  /*5e80*/  ISETP.NE.AND P1, PT, R6, 0x3, PT ;  /* 0x000000030600780c */ /* 0x000fe20003f25270 */
[----:B------:R-:W-:-:S02]  /*5e90*/  UIADD3 UR16, UR8, 0x30100, URZ ;  /* 0x0003010008107890 */ /* 0x000fc4000fffe03f */
[----:B------:R-:W-:Y:S01]  /*5ea0*/  UIADD3 UR8, UR8, 0x31100, URZ ;  /* 0x0003110008087890 */ /* 0x000fe2000fffe03f */
[----:B------:R-:W-:Y:S01]  /*5eb0*/  SEL R14, RZ, 0x1, P1 ;  /* 0x00000001ff0e7807 */ /* 0x000fe20000800000 */
[----:B------:R-:W-:Y:S01]  /*5ec0*/  UMOV UR23, 0x10000000 ;  /* 0x1000000000177882 */ /* 0x000fe20000000000 */
[----:B------:R-:W-:Y:S01]  /*5ed0*/  UMOV UR25, UR33 ;  /* 0x0000002100197c82 */ /* 0x000fe20008000000 */
[----:B------:R-:W-:Y:S01]  /*5ee0*/  UMOV UR28, UR36 ;  /* 0x00000024001c7c82 */ /* 0x000fe20008000000 */
[----:B------:R-:W-:Y:S01]  /*5ef0*/  UMOV UR27, UR35 ;  /* 0x00000023001b7c82 */ /* 0x000fe20008000000 */
[----:B------:R-:W-:Y:S01]  /*5f00*/  UMOV UR17, UR33 ;  /* 0x0000002100117c82 */ /* 0x000fe20008000000 */
[----:B------:R-:W-:Y:S01]  /*5f10*/  UMOV UR18, UR34 ;  /* 0x0000002200127c82 */ /* 0x000fe20008000000 */
[----:B------:R-:W-:Y:S01]  /*5f20*/  UMOV UR20, UR36 ;  /* 0x0000002400147c82 */ /* 0x000fe20008000000 */
[----:B------:R0:W-:Y:S01]  /*5f30*/  UTMALDG.3D [UR32], [UR14], desc[UR22] ;  /* 0x000016200e0075b4 */ /* 0x0001e20008011000 */
[----:B------:R-:W-:Y:S01]  /*5f40*/  UMOV UR9, UR33 ;  /* 0x0000002100097c82 */ /* 0x000fe20008000000 */
[----:B------:R-:W-:Y:S01]  /*5f50*/  UMOV UR11, UR19 ;  /* 0x00000013000b7c82 */ /* 0x000fe20008000000 */
[----:B------:R-:W-:Y:S01]  /*5f60*/  UMOV UR12, UR36 ;  /* 0x00000024000c7c82 */ /* 0x000fe20008000000 */
[----:B------:R-:W-:Y:S01]  /*5f70*/  UMOV UR10, UR26 ;  /* 0x0000001a000a7c82 */ /* 0x000fe20008000000 */
[----:B------:R-:W-:-:S02]  /*5f80*/  LOP3.LUT R5, R5, R14, RZ, 0x3c, !PT ;  /* 0x0000000e05057212 */ /* 0x000fc400078e3cff */
[----:B------:R-:W-:Y:S01]  /*5f90*/  SEL R6, R6, RZ, P1 ;  /* 0x000000ff06067207 */ /* 0x000fe20000800000 */
[----:B------:R0:W-:Y:S01]  /*5fa0*/  UTMALDG.3D [UR24], [UR14], desc[UR22] ;  /* 0x000016180e0075b4 */ /* 0x0001e20008011000 */
[----:B------:R0:W-:Y:S01]  /*5fb0*/  UTMALDG.3D [UR16], [UR40], desc[UR22] ;  /* 0x00001610280075b4 */ /* 0x0001e20008011000 */
[----:B------:R0:W-:Y:S02]  /*5fc0*/  UTMALDG.3D [UR8], [UR40], desc[UR22] ;  /* 0x00001608280075b4 */ /* 0x0001e40008011000 */
[----:B0-----:R-:W-:Y:S05]  /*5fd0*/  @P3 BRA `(.L_x_103) ;  /* 0xfffffffc00183947 */ /* 0x001fea000383ffff */
.L_x_99:
[----:B------:R-:W-:Y:S05]  /*5fe0*/  BSYNC B1 ;  /* 0x0000000000017941 */ /* 0x000fea0003800000 */
.L_x_98:
[----:B------:R-:W-:Y:S01]  /*5ff0*/  LOP3.LUT P3, RZ, R13, 0xff, RZ, 0xc0, !PT ;  /* 0x000000ff0dff7812 */ /* 0x000fe2000786c0ff */
[----:B------:R-:W-:Y:S01]  /*6000*/  IMAD.IADD R12, R3, 0x1, R12 ;  /* 0x00000001030c7824 */ /* 0x000fe200078e020c */
[----:B------:R-:W-:Y:S01]  /*6010*/  IADD3 R16, P4, R16, UR30, RZ ;  /* 0x0000001e10107c10 */ /* 0x000fe2000ff9e0ff */
[----:B------:R-:W-:Y:S01]  /*6020*/  ULDC.64 UR8, c[0x0][0x650] ;  /* 0x0001940000087ab9 */ /* 0x000fe20000000a00 */
[----:B------:R-:W-:Y:S01]  /*6030*/  BSSY B1, `(.L_x_104) ;  /* 0x000006a000017945 */ /* 0x000fe20003800000 */
[----:B------:R-:W-:Y:S01]  /*6040*/  MOV R9, 0xffffffff ;  /* 0xffffffff00097802 */ /* 0x000fe20000000f00 */
[----:B------:R-:W-:Y:S01]  /*6050*/  IMAD.MOV.U32 R8, RZ, RZ, -0x1 ;  /* 0xffffffffff087424 */ /* 0x000fe200078e00ff */
[----:B------:R-:W-:Y:S02]  /*6060*/  ISETP.GT.U32.AND P1, PT, R12, 0x2, PT ;  /* 0x000000020c00780c */ /* 0x000fe40003f24070 */
[----:B------:R-:W-:Y:S02]  /*6070*/  IADD3.X R17, R17, UR7, RZ, P4, !PT ;  /* 0x0000000711117c10 */ /* 0x000fe4000a7fe4ff */
[----:B------:R-:W-:-:S02]  /*6080*/  ISETP.LT.U32.AND P1, PT, R3, 0x3, P1 ;  /* 0x000000030300780c */ /* 0x000fc40000f21070 */
[----:B------:R-:W0:Y:S01]  /*6090*/  @P3 S2R R5, SR_CgaCtaId ;  /* 0x0000000000053919 */ /* 0x000e220000008800 */
[----:B------:R-:W-:Y:S02]  /*60a0*/  @P3 MOV R4, 0x400 ;  /* 0x0000040000043802 */ /* 0x000fe40000000f00 */
[----:B------:R-:W-:Y:S02]  /*60b0*/  PRMT R13, RZ, 0x7610, R13 ;  /* 0x00007610ff0d7816 */ /* 0x000fe4000000000d */
[----:B0-----:R-:W-:Y:S01]  /*60c0*/  @P3 LEA R6, R5, R4, 0x18 ;  /* 0x0000000405063211 */ /* 0x001fe200078ec0ff */
[----:B------:R-:W-:-:S03]  /*60d0*/  IMAD.WIDE.U32 R4, R12, -0x55555555, RZ ;  /* 0xaaaaaaab0c047825 */ /* 0x000fc600078e00ff */
[----:B------:R0:W-:Y:S01]  /*60e0*/  @P3 SYNCS.ARRIVE.TRANS64.A1T0 RZ, [R6+URZ+0x48], RZ ;  /* 0x000048ff06ff39a7 */ /* 0x0001e2000810003f */
[----:B------:R-:W-:Y:S02]  /*60f0*/  ISETP.GE.U32.AND P3, PT, R3, 0x3, PT ;  /* 0x000000030300780c */ /* 0x000fe40003f66070 */
[----:B------:R-:W-:Y:S02]  /*6100*/  SHF.R.U32.HI R7, RZ, 0x1, R5 ;  /* 0x00000001ff077819 */ /* 0x000fe40000011605 */
[----:B------:R-:W-:Y:S02]  /*6110*/  SEL R5, RZ, 0x1, !P1 ;  /* 0x00000001ff057807 */ /* 0x000fe40004800000 */
[----:B------:R-:W-:Y:S01]  /*6120*/  ISETP.GE.U32.AND P1, PT, R16, UR8, PT ;  /* 0x0000000810007c0c */ /* 0x000fe2000bf26070 */
[----:B------:R-:W-:Y:S01]  /*6130*/  IMAD R12, R7, -0x3, R12 ;  /* 0xfffffffd070c7824 */ /* 0x000fe200078e020c */
[----:B------:R-:W-:Y:S02]  /*6140*/  LOP3.LUT R0, R0, R5, RZ, 0x3c, !PT ;  /* 0x0000000500007212 */ /* 0x000fe400078e3cff */
[----:B------:R-:W-:-:S02]  /*6150*/  ISETP.GE.U32.AND.EX P1, PT, R17, UR9, PT, P1 ;  /* 0x0000000911007c0c */ /* 0x000fc4000bf26110 */
[----:B------:R-:W-:Y:S02]  /*6160*/  PRMT R4, RZ, 0x7610, R4 ;  /* 0x00007610ff047816 */ /* 0x000fe40000000004 */
[----:B------:R-:W-:Y:S01]  /*6170*/  @P3 LOP3.LUT R0, R0, 0x1, R7, 0x78, !PT ;  /* 0x0000000100003812 */ /* 0x000fe200078e7807 */
[----:B------:R-:W-:-:S08]  /*6180*/  IMAD.MOV.U32 R7, RZ, RZ, -0x1 ;  /* 0xffffffffff077424 */ /* 0x000fd000078e00ff */
[----:B0-----:R-:W-:Y:S05]  /*6190*/  @P1 BRA `(.L_x_105) ;  /* 0x00000004004c1947 */ /* 0x001fea0003800000 */
[----:B------:R-:W-:Y:S01]  /*61a0*/  ULDC.64 UR8, c[0x0][0x628] ;  /* 0x00018a0000087ab9 */ /* 0x000fe20000000a00 */
[----:B------:R-:W0:Y:S01]  /*61b0*/  S2R R15, SR_CTAID.X ;  /* 0x00000000000f7919 */ /* 0x000e220000002500 */
[----:B------:R-:W-:Y:S01]  /*61c0*/  ISETP.NE.U32.AND P1, PT, RZ, UR8, PT ;  /* 0x00000008ff007c0c */ /* 0x000fe2000bf25070 */
[----:B------:R-:W-:Y:S01]  /*61d0*/  ULDC UR11, c[0x0][0x630] ;  /* 0x00018c00000b7ab9 */ /* 0x000fe20000000800 */
[----:B------:R-:W-:Y:S01]  /*61e0*/  IMAD.MOV.U32 R4, RZ, RZ, R16 ;  /* 0x000000ffff047224 */ /* 0x000fe200078e0010 */
[----:B------:R-:W1:Y:S01]  /*61f0*/  S2R R14, SR_CTAID.Y ;  /* 0x00000000000e7919 */ /* 0x000e620000002600 */
[----:B------:R-:W-:Y:S01]  /*6200*/  ISETP.NE.AND.EX P1, PT, RZ, UR9, PT, P1 ;  /* 0x00000009ff007c0c */ /* 0x000fe2000bf25310 */
[----:B------:R-:W-:-:S12]  /*6210*/  IMAD.MOV.U32 R5, RZ, RZ, R17 ;  /* 0x000000ffff057224 */ /* 0x000fd800078e0011 */
[----:B------:R-:W-:Y:S05]  /*6220*/  @!P1 BRA `(.L_x_106) ;  /* 0x0000000000289947 */ /* 0x000fea0003800000 */
[----:B------:R-:W-:Y:S02]  /*6230*/  ULDC UR10, c[0x0][0x634] ;  /* 0x00018d00000a7ab9 */ /* 0x000fe40000000800 */
[----:B------:R-:W-:-:S05]  /*6240*/  IADD3 R9, P1, R16, UR10, RZ ;  /* 0x0000000a10097c10 */ /* 0x000fca000ff3e0ff */
[----:B------:R-:W-:-:S04]  /*6250*/  IMAD.X R21, RZ, RZ, R17, P1 ;  /* 0x000000ffff157224 */ /* 0x000fc800008e0611 */
[----:B------:R-:W-:-:S04]  /*6260*/  IMAD.WIDE.U32 R6, R21, UR8, RZ ;  /* 0x0000000815067c25 */ /* 0x000fc8000f8e00ff */
[----:B------:R-:W-:-:S04]  /*6270*/  IMAD.WIDE.U32 R6, P1, R9, UR9, R6 ;  /* 0x0000000909067c25 */ /* 0x000fc8000f820006 */
[----:B------:R-:W-:-:S04]  /*6280*/  IMAD.WIDE.U32 R8, R9, UR8, RZ ;  /* 0x0000000809087c25 */ /* 0x000fc8000f8e00ff */
[----:B------:R-:W-:Y:S01]  /*6290*/  IMAD.X R5, RZ, RZ, RZ, P1 ;  /* 0x000000ffff057224 */ /* 0x000fe200008e06ff */
[----:B------:R-:W-:Y:S01]  /*62a0*/  IADD3 RZ, P1, R9, R6, RZ ;  /* 0x0000000609ff7210 */ /* 0x000fe20007f3e0ff */
[----:B------:R-:W-:-:S04]  /*62b0*/  IMAD.MOV.U32 R4, RZ, RZ, R7 ;  /* 0x000000ffff047224 */ /* 0x000fc800078e0007 */
[----:B------:R-:W-:-:S08]  /*62c0*/  IMAD.WIDE.U32.X R4, R21, UR9, R4, P1 ;  /* 0x0000000915047c25 */ /* 0x000fd000088e0404 */
.L_x_106:
[--C-:B------:R-:W-:Y:S01]  /*62d0*/  SHF.R.U64 R8, R4, UR11, R5.reuse ;  /* 0x0000000b04087c19 */ /* 0x100fe20008001205 */
[----:B------:R-:W-:Y:S01]  /*62e0*/  ULDC.64 UR8, c[0x0][0x620] ;  /* 0x0001880000087ab9 */ /* 0x000fe20000000a00 */
[----:B------:R-:W-:Y:S01]  /*62f0*/  SHF.R.U32.HI R4, RZ, UR11, R5 ;  /* 0x0000000bff047c19 */ /* 0x000fe20008011605 */
[----:B------:R-:W2:Y:S01]  /*6300*/  LDC R24, c[0x0][0x144] ;  /* 0x00005100ff187b82 */ /* 0x000ea20000000800 */
[----:B------:R-:W-:Y:S01]  /*6310*/  IADD3 R7, P1, RZ, -R8, RZ ;  /* 0x80000008ff077210 */ /* 0x000fe20007f3e0ff */
[----:B------:R-:W-:Y:S01]  /*6320*/  ULDC.64 UR12, c[0x0][0x640] ;  /* 0x00019000000c7ab9 */ /* 0x000fe20000000a00 */
[----:B0-----:R-:W-:Y:S01]  /*6330*/  I2FP.F32.U32 R9, R15 ;  /* 0x0000000f00097245 */ /* 0x001fe20000201000 */
[----:B------:R-:W-:Y:S02]  /*6340*/  ULDC UR10, c[0x0][0x608] ;  /* 0x00018200000a7ab9 */ /* 0x000fe40000000800 */
[----:B------:R-:W-:Y:S01]  /*6350*/  IMAD.X R4, RZ, RZ, ~R4, P1 ;  /* 0x000000ffff047224 */ /* 0x000fe200008e0e04 */
[----:B------:R-:W-:Y:S01]  /*6360*/  ISETP.NE.U32.AND P1, PT, RZ, UR12, PT ;  /* 0x0000000cff007c0c */ /* 0x000fe2000bf25070 */
[----:B------:R-:W0:Y:S02]  /*6370*/  LDC R21, c[0x0][0x148] ;  /* 0x00005200ff157b82 */ /* 0x000e240000000800 */
[----:B------:R-:W-:Y:S01]  /*6380*/  IMAD R6, R4, UR8, RZ ;  /* 0x0000000804067c24 */ /* 0x000fe2000f8e02ff */
[----:B------:R-:W-:Y:S01]  /*6390*/  ISETP.NE.AND.EX P1, PT, RZ, UR13, PT, P1 ;  /* 0x0000000dff007c0c */ /* 0x000fe2000bf25310 */
[----:B------:R-:W-:Y:S01]  /*63a0*/  IMAD.WIDE.U32 R4, R7, UR8, R16 ;  /* 0x0000000807047c25 */ /* 0x000fe2000f8e0010 */
[----:B------:R-:W-:-:S03]  /*63b0*/  ULDC UR8, c[0x0][0x150] ;  /* 0x0000540000087ab9 */ /* 0x000fc60000000800 */
[----:B------:R-:W-:Y:S02]  /*63c0*/  IMAD R7, R7, UR9, R6 ;  /* 0x0000000907077c24 */ /* 0x000fe4000f8e0206 */
[----:B------:R-:W-:Y:S01]  /*63d0*/  FMUL R6, R9, UR8 ;  /* 0x0000000809067c20 */ /* 0x000fe20008400000 */
[----:B------:R-:W-:Y:S01]  /*63e0*/  ULDC UR8, c[0x0][0x618] ;  /* 0x0001860000087ab9 */ /* 0x000fe20000000800 */
[----:B------:R-:W-:Y:S01]  /*63f0*/  ULDC UR9, c[0x0][0x154] ;  /* 0x0000550000097ab9 */ /* 0x000fe20000000800 */
[----:B------:R-:W-:-:S03]  /*6400*/  IMAD.IADD R5, R5, 0x1, R7 ;  /* 0x0000000105057824 */ /* 0x000fc600078e0207 */
[----:B------:R-:W3:Y:S02]  /*6410*/  F2I.U32.TRUNC.NTZ R6, R6 ;  /* 0x0000000600067305 */ /* 0x000ee4000020f000 */
[----:B------:R-:W-:Y:S02]  /*6420*/  SHF.R.U64 R9, R4, UR8, R5 ;  /* 0x0000000804097c19 */ /* 0x000fe40008001205 */
[----:B-1----:R-:W-:-:S05]  /*6430*/  I2FP.F32.U32 R4, R14 ;  /* 0x0000000e00047245 */ /* 0x002fca0000201000 */
[----:B------:R-:W-:Y:S01]  /*6440*/  FMUL R22, R4, UR9 ;  /* 0x0000000904167c20 */ /* 0x000fe20008400000 */
[----:B------:R-:W-:Y:S01]  /*6450*/  SHF.R.U32.HI R4, RZ, UR8, R5 ;  /* 0x00000008ff047c19 */ /* 0x000fe20008011605 */
[----:B------:R-:W-:-:S03]  /*6460*/  ULDC UR8, c[0x0][0x658] ;  /* 0x0001960000087ab9 */ /* 0x000fc60000000800 */
[--C-:B------:R-:W-:Y:S01]  /*6470*/  SHF.R.U64 R20, R9, UR10, R4.reuse ;  /* 0x0000000a09147c19 */ /* 0x100fe20008001204 */
[----:B------:R-:W1:Y:S01]  /*6480*/  F2I.U32.TRUNC.NTZ R22, R22 ;  /* 0x0000001600167305 */ /* 0x000e62000020f000 */
[----:B------:R-:W-:Y:S01]  /*6490*/  SHF.R.U32.HI R5, RZ, UR10, R4 ;  /* 0x0000000aff057c19 */ /* 0x000fe20008011604 */
[----:B---3--:R-:W-:-:S03]  /*64a0*/  IMAD.MOV R6, RZ, RZ, -R6 ;  /* 0x000000ffff067224 */ /* 0x008fc600078e0a06 */
[----:B------:R-:W-:Y:S01]  /*64b0*/  SHF.R.U64 R18, R20, UR8, R5 ;  /* 0x0000000814127c19 */ /* 0x000fe20008001205 */
[----:B--2---:R-:W-:Y:S01]  /*64c0*/  IMAD R15, R24, R6, R15 ;  /* 0x00000006180f7224 */ /* 0x004fe200078e020f */
[----:B------:R-:W-:-:S03]  /*64d0*/  SHF.R.U32.HI R23, RZ, UR8, R5 ;  /* 0x00000008ff177c19 */ /* 0x000fc60008011605 */
[----:B------:R-:W-:Y:S02]  /*64e0*/  IMAD.MOV.U32 R4, RZ, RZ, R18 ;  /* 0x000000ffff047224 */ /* 0x000fe400078e0012 */
[----:B------:R-:W-:Y:S01]  /*64f0*/  IMAD.MOV.U32 R5, RZ, RZ, R23 ;  /* 0x000000ffff057224 */ /* 0x000fe200078e0017 */
[----:B-1----:R-:W-:Y:S06]  /*6500*/  @!P1 BRA `(.L_x_107) ;  /* 0x0000000000289947 */ /* 0x002fec0003800000 */
[----:B------:R-:W-:Y:S02]  /*6510*/  ULDC UR8, c[0x0][0x64c] ;  /* 0x0001930000087ab9 */ /* 0x000fe40000000800 */
[----:B------:R-:W-:-:S05]  /*6520*/  IADD3 R5, P1, R18, UR8, RZ ;  /* 0x0000000812057c10 */ /* 0x000fca000ff3e0ff */
[----:B------:R-:W-:-:S04]  /*6530*/  IMAD.X R23, RZ, RZ, R23, P1 ;  /* 0x000000ffff177224 */ /* 0x000fc800008e0617 */
[----:B------:R-:W-:-:S04]  /*6540*/  IMAD.WIDE.U32 R6, R23, UR12, RZ ;  /* 0x0000000c17067c25 */ /* 0x000fc8000f8e00ff */
[----:B------:R-:W-:-:S04]  /*6550*/  IMAD.WIDE.U32 R6, P1, R5, UR13, R6 ;  /* 0x0000000d05067c25 */ /* 0x000fc8000f820006 */
[----:B------:R-:W-:Y:S01]  /*6560*/  IMAD.WIDE.U32 R4, R5, UR12, RZ ;  /* 0x0000000c05047c25 */ /* 0x000fe2000f8e00ff */
[----:B------:R-:W-:-:S04]  /*6570*/  MOV R4, R7 ;  /* 0x0000000700047202 */ /* 0x000fc80000000f00 */
[----:B------:R-:W-:Y:S01]  /*6580*/  IADD3 RZ, P3, R5, R6, RZ ;  /* 0x0000000605ff7210 */ /* 0x000fe20007f7e0ff */
[----:B------:R-:W-:-:S04]  /*6590*/  IMAD.X R5, RZ, RZ, RZ, P1 ;  /* 0x000000ffff057224 */ /* 0x000fc800008e06ff */
[----:B------:R-:W-:-:S08]  /*65a0*/  IMAD.WIDE.U32.X R4, R23, UR13, R4, P3 ;  /* 0x0000000d17047c25 */ /* 0x000fd000098e0404 */
.L_x_107:
[----:B------:R-:W-:Y:S01]  /*65b0*/  ISETP.NE.AND P1, PT, R2, 0x1, PT ;  /* 0x000000010200780c */ /* 0x000fe20003f25270 */
[----:B------:R-:W-:Y:S01]  /*65c0*/  ULDC UR8, c[0x0][0x648] ;  /* 0x0001920000087ab9 */ /* 0x000fe20000000800 */
[----:B------:R-:W-:Y:S01]  /*65d0*/  LOP3.LUT R20, R20, UR6, RZ, 0xc0, !PT ;  /* 0x0000000614147c12 */ /* 0x000fe2000f8ec0ff */
[----:B------:R-:W-:Y:S01]  /*65e0*/  IMAD.MOV R22, RZ, RZ, -R22 ;  /* 0x000000ffff167224 */ /* 0x000fe200078e0a16 */
[----:B------:R-:W-:Y:S01]  /*65f0*/  SHF.R.U64 R5, R4, UR8, R5 ;  /* 0x0000000804057c19 */ /* 0x000fe20008001205 */
[----:B------:R-:W-:Y:S01]  /*6600*/  ULDC UR8, c[0x0][0x638] ;  /* 0x00018e0000087ab9 */ /* 0x000fe20000000800 */
[----:B------:R-:W-:Y:S01]  /*6610*/  LOP3.LUT R9, R9, UR4, RZ, 0xc0, !PT ;  /* 0x0000000409097c12 */ /* 0x000fe2000f8ec0ff */
[----:B------:R-:W-:Y:S01]  /*6620*/  ULDC UR9, c[0x0][0x610] ;  /* 0x0001840000097ab9 */ /* 0x000fe20000000800 */
[----:B------:R-:W-:Y:S02]  /*6630*/  IMAD.MOV.U32 R4, RZ, RZ, 0x1 ;  /* 0x00000001ff047424 */ /* 0x000fe400078e00ff */
[----:B------:R-:W-:-:S02]  /*6640*/  IMAD.MOV R7, RZ, RZ, -R5 ;  /* 0x000000ffff077224 */ /* 0x000fc400078e0a05 */
[----:B------:R-:W-:Y:S02]  /*6650*/  IMAD R20, R5, UR5, R20 ;  /* 0x0000000505147c24 */ /* 0x000fe4000f8e0214 */
[----:B0-----:R-:W-:Y:S02]  /*6660*/  @P1 IMAD R15, R21, R22, R14 ;  /* 0x00000016150f1224 */ /* 0x001fe400078e020e */
[----:B------:R-:W-:Y:S01]  /*6670*/  IMAD R18, R7, UR8, R18 ;  /* 0x0000000807127c24 */ /* 0x000fe2000f8e0212 */
[----:B------:R-:W-:Y:S01]  /*6680*/  ULDC UR8, c[0x0][0x600] ;  /* 0x0001800000087ab9 */ /* 0x000fe20000000800 */
[----:B------:R-:W-:Y:S02]  /*6690*/  IMAD R15, R20, UR9, R15 ;  /* 0x00000009140f7c24 */ /* 0x000fe4000f8e020f */
[----:B------:R-:W-:-:S05]  /*66a0*/  IMAD R18, R18, UR8, R9 ;  /* 0x0000000812127c24 */ /* 0x000fca000f8e0209 */
[----:B------:R-:W-:Y:S02]  /*66b0*/  SEL R9, R18, R15, !P1 ;  /* 0x0000000f12097207 */ /* 0x000fe40004800000 */
[----:B------:R-:W-:-:S07]  /*66c0*/  SEL R7, R15, R18, !P1 ;  /* 0x000000120f077207 */ /* 0x000fce0004800000 */
.L_x_105:
[----:B------:R-:W-:Y:S05]  /*66d0*/  BSYNC B1 ;  /* 0x0000000000017941 */ /* 0x000fea0003800000 */
.L_x_104:
[----:B------:R-:W-:-:S13]  /*66e0*/  LOP3.LUT P1, RZ, R4, 0xff, RZ, 0xc0, !PT ;  /* 0x000000ff04ff7812 */ /* 0x000fda000782c0ff */
[----:B------:R-:W-:Y:S05]  /*66f0*/  @P1 BRA `(.L_x_108) ;  /* 0xfffffff4001c1947 */ /* 0x000fea000383ffff */
[----:B------:R-:W-:Y:S05]  /*6700*/  BSYNC B0 ;  /* 0x0000000000007941 */ /* 0x000fea0003800000 */
.L_x_96:
[----:B------:R-:W-:-:S03]  /*6710*/  UMOV UR8, 0xffffffff ;  /* 0xffffffff00087882 */ /* 0x000fc60000000000 */
[----:B------:R-:W-:Y:S05]  /*6720*/  BRA.DIV UR8, `(.L_x_109) ;  /* 0x0000000208f47947 */ /* 0x000fea000b800000 */
[----:B------:R-:W-:-:S13]  /*6730*/  ELECT P6, URZ, PT ;  /* 0x00000000003f782f */ /* 0x000fda00038c0000 */
.L_x_122:
[----:B------:R-:W-:Y:S04]  /*6740*/  BSSY B0, `(.L_x_110) ;  /* 0x0000022000007945 */ /* 0x000fe80003800000 */
[----:B------:R-:W-:Y:S05]  /*6750*/  @!P6 BRA `(.L_x_111) ;  /* 0x000000000080e947 */ /* 0x000fea0003800000 */
[----:B------:R-:W-:-:S04]  /*6760*/  LOP3.LUT R19, R19, 0x2, RZ, 0xfc, !PT ;  /* 0x0000000213137812 */ /* 0x000fc800078efcff */
[----:B------:R-:W-:-:S13]  /*6770*/  ISETP.NE.AND P0, PT, R19, 0x3, PT ;  /* 0x000000031300780c */ /* 0x000fda0003f05270 */
[----:B------:R-:W-:Y:S05]  /*6780*/  @!P0 BRA `(.L_x_112) ;  /* 0x0000000000048947 */ /* 0x000fea0003800000 */
[----:B------:R-:W-:Y:S01]  /*6790*/  BPT.TRAP 0x1 ;  /* 0x000000040000795c */ /* 0x000fe20000300000 */
.L_x_112:
[----:B------:R-:W0:Y:S01]  /*67a0*/  S2R R3, SR_CgaCtaId ;  /* 0x0000000000037919 */ /* 0x000e220000008800 */
[----:B------:R-:W-:-:S04]  /*67b0*/  MOV R2, 0x400 ;  /* 0x0000040000027802 */ /* 0x000fc80000000f00 */
[----:B0-----:R-:W-:Y:S02]  /*67c0*/  LEA R3, R3, R2, 0x18 ;  /* 0x0000000203037211 */ /* 0x001fe400078ec0ff */
[----:B------:R-:W-:-:S03]  /*67d0*/  SHF.L.U32 R2, R0, 0x1f, RZ ;  /* 0x0000001f00027819 */ /* 0x000fc600000006ff */
[----:B------:R-:W-:-:S04]  /*67e0*/  VIADD R3, R3, 0x18 ;  /* 0x0000001803037836 */ /* 0x000fc80000000000 */
[C---:B------:R-:W-:Y:S02]  /*67f0*/  IMAD R7, R12.reuse, 0x8, R3 ;  /* 0x000000080c077824 */ /* 0x040fe400078e0203 */
[----:B------:R-:W-:Y:S02]  /*6800*/  VIADD R12, R12, 0x1 ;  /* 0x000000010c0c7836 */ /* 0x000fe40000000000 */
[----:B------:R-:W0:Y:S03]  /*6810*/  SYNCS.PHASECHK.TRANS64.TRYWAIT P0, [R7+URZ], R2 ;  /* 0x00000002070075a7 */ /* 0x000e26000800017f */
[----:B------:R-:W-:-:S04]  /*6820*/  ISETP.NE.AND P1, PT, R12, 0x3, PT ;  /* 0x000000030c00780c */ /* 0x000fc80003f25270 */
[----:B------:R-:W-:Y:S02]  /*6830*/  SEL R5, RZ, 0x1, P1 ;  /* 0x00000001ff057807 */ /* 0x000fe40000800000 */
[----:B------:R-:W-:Y:S02]  /*6840*/  SEL R12, R12, RZ, P1 ;  /* 0x000000ff0c0c7207 */ /* 0x000fe40000800000 */
[----:B------:R-:W-:-:S03]  /*6850*/  LOP3.LUT R5, R0, R5, RZ, 0x3c, !PT ;  /* 0x0000000500057212 */ /* 0x000fc600078e3cff */
[----:B------:R-:W-:Y:S01]  /*6860*/  IMAD R9, R12, 0x8, R3 ;  /* 0x000000080c097824 */ /* 0x000fe200078e0203 */
[----:B------:R-:W-:Y:S01]  /*6870*/  SHF.L.U32 R4, R5, 0x1f, RZ ;  /* 0x0000001f05047819 */ /* 0x000fe200000006ff */
[----:B0-----:R-:W-:Y:S06]  /*6880*/  @!P0 BRA `(.L_x_113) ;  /* 0x0000000000bc8947 */ /* 0x001fec0003800000 */
.L_x_123:
[----:B------:R-:W1:Y:S01]  /*6890*/  SYNCS.PHASECHK.TRANS64.TRYWAIT P0, [R9+URZ], R4 ;  /* 0x00000004090075a7 */ /* 0x000e62000800017f */
[----:B------:R-:W-:-:S05]  /*68a0*/  VIADD R0, R12, 0x1 ;  /* 0x000000010c007836 */ /* 0x000fca0000000000 */
[----:B------:R-:W-:-:S04]  /*68b0*/  ISETP.NE.AND P1, PT, R0, 0x3, PT ;  /* 0x000000030000780c */ /* 0x000fc80003f25270 */
[----:B0-----:R-:W-:Y:S02]  /*68c0*/  SEL R2, RZ, 0x1, P1 ;  /* 0x00000001ff027807 */ /* 0x001fe40000800000 */
[----:B------:R-:W-:Y:S02]  /*68d0*/  SEL R0, R0, RZ, P1 ;  /* 0x000000ff00007207 */ /* 0x000fe40000800000 */
[----:B------:R-:W-:Y:S01]  /*68e0*/  LOP3.LUT R2, R5, R2, RZ, 0x3c, !PT ;  /* 0x0000000205027212 */ /* 0x000fe200078e3cff */
[----:B-1----:R-:W-:Y:S06]  /*68f0*/  @!P0 BRA `(.L_x_114) ;  /* 0x0000000000b48947 */ /* 0x002fec0003800000 */
.L_x_124:
[----:B------:R-:W-:Y:S01]  /*6900*/  IMAD R3, R0, 0x8, R3 ;  /* 0x0000000800037824 */ /* 0x000fe200078e0203 */
[----:B------:R-:W-:-:S07]  /*6910*/  SHF.L.U32 R0, R2, 0x1f, RZ ;  /* 0x0000001f02007819 */ /* 0x000fce00000006ff */
.L_x_115:
[----:B-1----:R1:W2:Y:S02]  /*6920*/  SYNCS.PHASECHK.TRANS64.TRYWAIT P0, [R3+URZ], R0 ;  /* 0x00000000030075a7 */ /* 0x0022a4000800017f */
[----:B--2---:R-:W-:Y:S05]  /*6930*/  @!P0 NANOSLEEP.SYNCS 0x989680 ;  /* 0x009896800000895d */ /* 0x004fea0003900000 */
[----:B------:R-:W2:Y:S02]  /*6940*/  @!P0 SYNCS.PHASECHK.TRANS64 P0, [R3+URZ], R0 ;  /* 0x00000000030085a7 */ /* 0x000ea4000800007f */
[----:B--2---:R-:W-:Y:S05]  /*6950*/  @!P0 BRA `(.L_x_115) ;  /* 0xfffffffc00f08947 */ /* 0x004fea000383ffff */
.L_x_111:
[----:B------:R-:W-:Y:S05]  /*6960*/  BSYNC B0 ;  /* 0x0000000000007941 */ /* 0x000fea0003800000 */
.L_x_110:
[----:B------:R-:W-:Y:S05]  /*6970*/  EXIT ;  /* 0x000000000000794d */ /* 0x000fea0003800000 */
.L_x_17:
[----:B---3--:R3:W4:Y:S02]  /*6980*/  SYNCS.PHASECHK.TRANS64.TRYWAIT P1, [R3+URZ], R0 ;  /* 0x00000000030075a7 */ /* 0x008724000802017f */
[----:B----4-:R-:W-:Y:S05]  /*6990*/  @!P1 NANOSLEEP.SYNCS 0x989680 ;  /* 0x009896800000995d */ /* 0x010fea0003900000 */
[----:B------:R-:W4:Y:S02]  /*69a0*/  @!P1 SYNCS.PHASECHK.TRANS64 P1, [R3+URZ], R0 ;  /* 0x00000000030095a7 */ /* 0x000f24000802007f */
[----:B----4-:R-:W-:Y:S05]  /*69b0*/  @!P1 BRA `(.L_x_17) ;  /* 0xfffffffc00f09947 */ /* 0x010fea000383ffff */
[----:B------:R-:W-:Y:S05]  /*69c0*/  BRA `(.L_x_16) ;  /* 0xffffffa800087947 */ /* 0x000fea000383ffff */
.L_x_22:
[----:B-1----:R-:W-:-:S04]  /*69d0*/  IMAD.U32 R4, RZ, RZ, UR9 ;  /* 0x00000009ff047e24 */ /* 0x002fc8000f8e00ff */
[----:B------:R1:W2:Y:S03]  /*69e0*/  SYNCS.PHASECHK.TRANS64.TRYWAIT P1, [R4+URZ], R3 ;  /* 0x00000003040075a7 */ /* 0x0002a6000802017f */
[----:B--2---:R-:W-:Y:S05]  /*69f0*/  @!P1 NANOSLEEP.SYNCS 0x989680 ;  /* 0x009896800000995d */ /* 0x004fea0003900000 */
[----:B------:R-:W2:Y:S02]  /*6a00*/  @!P1 SYNCS.PHASECHK.TRANS64 P1, [R4+URZ], R3 ;  /* 0x00000003040095a7 */ /* 0x000ea4000802007f */
[----:B--2---:R-:W-:Y:S05]  /*6a10*/  @!P1 BRA `(.L_x_22) ;  /* 0xfffffffc00ec9947 */ /* 0x004fea000383ffff */
[----:B------:R-:W-:Y:S05]  /*6a20*/  BRA `(.L_x_21) ;  /* 0xffffffb0001c7947 */ /* 0x000fea000383ffff */
.L_x_97:
[----:B------:R-:W-:Y:S01]  /*6a30*/  BSSY B1, `(.L_x_116) ;  /* 0x0000006000017945 */ /* 0x000fe20003800000 */
[----:B------:R-:W-:-:S07]  /*6a40*/  IMAD.MOV.U32 R15, RZ, RZ, -0x1 ;  /* 0xffffffffff0f7424 */ /* 0x000fce00078e00ff */
[----:B------:R-:W-:Y:S05]  /*6a50*/  WARPSYNC.COLLECTIVE R15, `(.L_x_117) ;  /* 0x000000000f0c7348 */ /* 0x000fea0003c00000 */
[----:B------:R-:W-:Y:S02]  /*6a60*/  ELECT P6, UR62, PT ;  /* 0x00000000003e782f */ /* 0x000fe400038c0000 */
[----:B------:R-:W-:Y:S01]  /*6a70*/  MOV R14, UR62 ;  /* 0x0000003e000e7c02 */ /* 0x000fe20008000f00 */
[----:B------:R-:W-:Y:S10]  /*6a80*/  ENDCOLLECTIVE ;  /* 0x000000000000791b */ /* 0x000ff40003800000 */
.L_x_117:
[----:B------:R-:W-:Y:S05]  /*6a90*/  BSYNC B1 ;  /* 0x0000000000017941 */ /* 0x000fea0003800000 */
.L_x_116:
[----:B------:R-:W-:Y:S05]  /*6aa0*/  BRA `(.L_x_118) ;  /* 0xfffffff0003c7947 */ /* 0x000fea000383ffff */
.L_x_100:
[----:B0-----:R0:W1:Y:S02]  /*6ab0*/  SYNCS.PHASECHK.TRANS64.TRYWAIT P1, [R14+URZ+0x18], R7 ;  /* 0x000018070e0075a7 */ /* 0x001064000802017f */
[----:B-1----:R-:W-:Y:S05]  /*6ac0*/  @!P1 NANOSLEEP.SYNCS 0x989680 ;  /* 0x009896800000995d */ /* 0x002fea0003900000 */
[----:B------:R-:W1:Y:S02]  /*6ad0*/  @!P1 SYNCS.PHASECHK.TRANS64 P1, [R14+URZ+0x18], R7 ;  /* 0x000018070e0095a7 */ /* 0x000e64000802007f */
[----:B-1----:R-:W-:Y:S05]  /*6ae0*/  @!P1 BRA `(.L_x_100) ;  /* 0xfffffffc00f09947 */ /* 0x002fea000383ffff */
[----:B------:R-:W-:Y:S05]  /*6af0*/  BRA `(.L_x_119) ;  /* 0xfffffff000707947 */ /* 0x000fea000383ffff */
.L_x_109:
[----:B------:R-:W-:Y:S01]  /*6b00*/  BSSY B0, `(.L_x_120) ;  /* 0x0000006000007945 */ /* 0x000fe20003800000 */
[----:B------:R-:W-:-:S07]  /*6b10*/  IMAD.MOV.U32 R15, RZ, RZ, -0x1 ;  /* 0xffffffffff0f7424 */ /* 0x000fce00078e00ff */
[----:B------:R-:W-:Y:S05]  /*6b20*/  WARPSYNC.COLLECTIVE R15, `(.L_x_121) ;  /* 0x000000000f0c7348 */ /* 0x000fea0003c00000 */
[----:B------:R-:W-:Y:S02]  /*6b30*/  ELECT P6, UR62, PT ;  /* 0x00000000003e782f */ /* 0x000fe400038c0000 */
[----:B------:R-:W-:Y:S01]  /*6b40*/  MOV R14, UR62 ;  /* 0x0000003e000e7c02 */ /* 0x000fe20008000f00 */
[----:B------:R-:W-:Y:S10]  /*6b50*/  ENDCOLLECTIVE ;  /* 0x000000000000791b */ /* 0x000ff40003800000 */
.L_x_121:
[----:B------:R-:W-:Y:S05]  /*6b60*/  BSYNC B0 ;  /* 0x0000000000007941 */ /* 0x000fea0003800000 */
.L_x_120:
[----:B------:R-:W-:Y:S05]  /*6b70*/  BRA `(.L_x_122) ;  /* 0xfffffff800f07947 */ /* 0x000fea000383ffff */
.L_x_113:
[----:B0-----:R0:W1:Y:S02]  /*6b80*/  SYNCS.PHASECHK.TRANS64.TRYWAIT P0, [R7+URZ], R2 ;  /* 0x00000002070075a7 */ /* 0x001064000800017f */
[----:B-1----:R-:W-:Y:S05]  /*6b90*/  @!P0 NANOSLEEP.SYNCS 0x989680 ;  /* 0x009896800000895d */ /* 0x002fea0003900000 */
[----:B------:R-:W1:Y:S02]  /*6ba0*/  @!P0 SYNCS.PHASECHK.TRANS64 P0, [R7+URZ], R2 ;  /* 0x00000002070085a7 */ /* 0x000e64000800007f */
[----:B-1----:R-:W-:Y:S05]  /*6bb0*/  @!P0 BRA `(.L_x_113) ;  /* 0xfffffffc00f08947 */ /* 0x002fea000383ffff */
[----:B------:R-:W-:Y:S05]  /*6bc0*/  BRA `(.L_x_123) ;  /* 0xfffffffc00307947 */ /* 0x000fea000383ffff */
.L_x_114:
[----:B0-----:R0:W1:Y:S02]  /*6bd0*/  SYNCS.PHASECHK.TRANS64.TRYWAIT P0, [R9+URZ], R4 ;  /* 0x00000004090075a7 */ /* 0x001064000800017f */
[----:B-1----:R-:W-:Y:S05]  /*6be0*/  @!P0 NANOSLEEP.SYNCS 0x989680 ;  /* 0x009896800000895d */ /* 0x002fea0003900000 */
[----:B------:R-:W1:Y:S02]  /*6bf0*/  @!P0 SYNCS.PHASECHK.TRANS64 P0, [R9+URZ], R4 ;  /* 0x00000004090085a7 */ /* 0x000e64000800007f */
[----:B-1----:R-:W-:Y:S05]  /*6c00*/  @!P0 BRA `(.L_x_114) ;  /* 0xfffffffc00f08947 */ /* 0x002fea000383ffff */
[----:B------:R-:W-:Y:S05]  /*6c10*/  BRA `(.L_x_124) ;  /* 0xfffffffc00387947 */ /* 0x000fea000383ffff */
.L_x_125:
[----:B------:R-:W-:-:S00]  /*6c20*/  BRA `(.L_x_125) ;  /* 0xfffffffc00fc7947 */ /* 0x000fc0000383ffff */
[----:B------:R-:W-:-:S00]  /*6c30*/  NOP ;  /* 0x0000000000007918 */ /* 0x000fc00000000000 */
        /* <DEDUP_REMOVED lines=12> */
.L_x_126:


//--------------------- .nv.global.init           --------------------------
	.section	.nv.global.init,"aw",@progbits
.nv.global.init:
	.type		$str$22,@object
	.size		$str$22,($str$23 - $str$22)
$str$22:
        /*0000*/ 	.byte	0x6b, 0x5f, 0x74, 0x69, 0x6c, 0x65, 0x5f, 0x63, 0x6f, 0x75, 0x6e, 0x74, 0x20, 0x3e, 0x3d, 0x20
        /*0010*/ 	.byte	0x31, 0x00
	.type		$str$23,@object
	.size		$str$23,(__unnamed_1 - $str$23)
$str$23:
        /*0012*/ 	.byte	0x2f, 0x74, 0x6d, 0x70, 0x2f, 0x63, 0x75, 0x74, 0x6c, 0x61, 0x73, 0x73, 0x5f, 0x73, 0x77, 0x65
        /*0022*/ 	.byte	0x65, 0x70, 0x5f, 0x73, 0x72, 0x63, 0x2f, 0x69, 0x6e, 0x63, 0x6c, 0x75, 0x64, 0x65, 0x2f, 0x63
        /*0032*/ 	.byte	0x75, 0x74, 0x6c, 0x61, 0x73, 0x73, 0x2f, 0x67, 0x65, 0x6d, 0x6d, 0x2f, 0x63, 0x6f, 0x6c, 0x6c
        /*0042*/ 	.byte	0x65, 0x63, 0x74, 0x69, 0x76, 0x65, 0x2f, 0x73, 0x6d, 0x39, 0x30, 0x5f, 0x6d, 0x6d, 0x61, 0x5f
        /*0052*/ 	.byte	0x74, 0x6d, 0x61, 0x5f, 0x67, 0x6d, 0x6d, 0x61, 0x5f, 0x73, 0x73, 0x5f, 0x77, 0x61, 0x72, 0x70
        /*0062*/ 	.byte	0x73, 0x70, 0x65, 0x63, 0x69, 0x61, 0x6c, 0x69, 0x7a, 0x65, 0x64, 0x2e, 0x68, 0x70, 0x70, 0x00
	.type		__unnamed_1,@object
	.size		__unnamed_1,(.L_0 - __unnamed_1)
__unnamed_1:
        /*0072*/ 	.byte	0x76, 0x6f, 0x69, 0x64, 0x20, 0x63, 0x75, 0x74, 0x6c, 0x61, 0x73, 0x73, 0x3a, 0x3a, 0x67, 0x65
        /* <DEDUP_REMOVED lines=180> */
        /*0bc2*/ 	.byte	0x74, 0x79, 0x5d, 0x00
.L_0:


//--------------------- .nv.shared._ZN7cutlass13device_kernelINS_4gemm6kernel13GemmUniversalIN4cute5tupleIJiiiiEEENS1_10collective13CollectiveMmaINS1_34MainloopSm90TmaGmmaWarpSpecializedILi3ENS5_IJNS4_1CILi1EEESB_SB_EEENS1_35KernelTmaWarpSpecializedCooperativeEEENS5_IJNSA_ILi256EEENSA_ILi32EEENSA_ILi128EEEEEENS_10bfloat16_tENS5_IJlSB_lEEESJ_SK_NS4_8TiledMMAINS4_8MMA_AtomIJNS4_4SM904GMMA27MMA_64x32x16_F32BF16BF16_SSILNSO_5MajorE0ELSQ_0ELNSO_7ScaleInE1ELSR_1EEEEEENS4_6LayoutINS5_IJNSA_ILi2EEESB_SB_EEENS5_IJSB_NSA_ILi0EEESX_EEEEENS5_IJNS4_10UnderscoreES10_S10_EEEEENS4_13SM90_TMA_LOADENS4_14ComposedLayoutINS4_7SwizzleILi3ELi4ELi3EEENS4_18smem_ptr_flag_bitsILi16EEENSU_INS5_IJNSA_ILi8EEENSA_ILi64EEEEEENS5_IJS1A_SB_EEEEEEEvNS4_8identityES13_S1E_vS1F_EENS_8epilogue10collective6detail29Sm90TmaWarpSpecializedAdapterINS1I_15DefaultEpilogueISJ_SK_SK_NS1H_6thread17LinearCombinationISJ_Li1EffLNS1M_9ScaleType4KindE0ELNS_15FloatRoundStyleE2ESJ_EENS1_15EpilogueDefaultEEEEEvvEEEEvNT_6ParamsE --------------------------
	.section	.nv.shared._ZN7cutlass13device_kernelINS_4gemm6kernel13GemmUniversalIN4cute5tupleIJiiiiEEENS1_10collective13CollectiveMmaINS1_34MainloopSm90TmaGmmaWarpSpecializedILi3ENS5_IJNS4_1CILi1EEESB_SB_EEENS1_35KernelTmaWarpSpecializedCooperativeEEENS5_IJNSA_ILi256EEENSA_ILi32EEENSA_ILi128EEEEEENS_10bfloat16_tENS5_IJlSB_lEEESJ_SK_NS4_8TiledMMAINS4_8MMA_AtomIJNS4_4SM904GMMA27MMA_64x32x16_F32BF16BF16_SSILNSO_5MajorE0ELSQ_0ELNSO_7ScaleInE1ELSR_1EEEEEENS4_6LayoutINS5_IJNSA_ILi2EEESB_SB_EEENS5_IJSB_NSA_ILi0EEESX_EEEEENS5_IJNS4_10UnderscoreES10_S10_EEEEENS4_13SM90_TMA_LOADENS4_14ComposedLayoutINS4_7SwizzleILi3ELi4ELi3EEENS4_18smem_ptr_flag_bitsILi16EEENSU_INS5_IJNSA_ILi8EEENSA_ILi64EEEEEENS5_IJS1A_SB_EEEEEEEvNS4_8identityES13_S1E_vS1F_EENS_8epilogue10collective6detail29Sm90TmaWarpSpecializedAdapterINS1I_15DefaultEpilogueISJ_SK_SK_NS1H_6thread17LinearCombinationISJ_Li1EffLNS1M_9ScaleType4KindE0ELNS_15FloatRoundStyleE2ESJ_EENS1_15EpilogueDefaultEEEEEvvEEEEvNT_6ParamsE,"aw",@nobits
	.sectionflags	@""
	.align	16
	.zero		1024


//--------------------- .nv.shared.reserved.0     --------------------------
	.section	.nv.shared.reserved.0,"aw",@nobits
	.weak		__nv_reservedSMEM_offset_0_alias
	.size		__nv_reservedSMEM_offset_0_alias, 0, 0
	.other		__nv_reservedSMEM_offset_0_alias,@"STO_CUDA_RESERVED_SHARED STV_DEFAULT"
__nv_reservedSMEM_offset_0_alias:
	.zero		0


//--------------------- .nv.global                --------------------------
	.section	.nv.global,"aw",@nobits
.nv.global:
	.type		_ZN40_INTERNAL_64dca3d5_4_k_cu_8c1b53ef_141624cute1_E,@object
	.size		_ZN40_INTERNAL_64dca3d5_4_k_cu_8c1b53ef_141624cute1_E,(_ZN40_INTERNAL_64dca3d5_4_k_cu_8c1b53ef_141624cuda3std3__45__cpo6cbeginE - _ZN40_INTERNAL_64dca3d5_4_k_cu_8c1b53ef_141624cute1_E)
_ZN40_INTERNAL_64dca3d5_4_k_cu_8c1b53ef_141624cute1_E:
	.zero		1
	.type		_ZN40_INTERNAL_64dca3d5_4_k_cu_8c1b53ef_141624cuda3std3__45__cpo6cbeginE,@object
	.size		_ZN40_INTERNAL_64dca3d5_4_k_cu_8c1b53ef_141624cuda3std3__45__cpo6cbeginE,(_ZN40_INTERNAL_64dca3d5_4_k_cu_8c1b53ef_141624cuda3std3__48in_placeE - _ZN40_INTERNAL_64dca3d5_4_k_cu_8c1b53ef_141624cuda3std3__45__cpo6cbeginE)
_ZN40_INTERNAL_64dca3d5_4_k_cu_8c1b53ef_141624cuda3std3__45__cpo6cbeginE:
	.zero		1
	.type		_ZN40_INTERNAL_64dca3d5_4_k_cu_8c1b53ef_141624cuda3std3__48in_placeE,@object
	.size		_ZN40_INTERNAL_64dca3d5_4_k_cu_8c1b53ef_141624cuda3std3__48in_placeE,(_ZN40_INTERNAL_64dca3d5_4_k_cu_8c1b53ef_141624cuda3std6ranges3__45__cpo9iter_moveE - _ZN40_INTERNAL_64dca3d5_4_k_cu_8c1b53ef_141624cuda3std3__48in_placeE)
_ZN40_INTERNAL_64dca3d5_4_k_cu_8c1b53ef_141624cuda3std3__48in_placeE:
	.zero		1
	.type		_ZN40_INTERNAL_64dca3d5_4_k_cu_8c1b53ef_141624cuda3std6ranges3__45__cpo9iter_moveE,@object
	.size		_ZN40_INTERNAL_64dca3d5_4_k_cu_8c1b53ef_141624cuda3std6ranges3__45__cpo9iter_moveE,(_ZN40_INTERNAL_64dca3d5_4_k_cu_8c1b53ef_141624cuda3std3__45__cpo5beginE - _ZN40_INTERNAL_64dca3d5_4_k_cu_8c1b53ef_141624cuda3std6ranges3__45__cpo9iter_moveE)
_ZN40_INTERNAL_64dca3d5_4_k_cu_8c1b53ef_141624cuda3std6ranges3__45__cpo9iter_moveE:
	.zero		1
	.type		_ZN40_INTERNAL_64dca3d5_4_k_cu_8c1b53ef_141624cuda3std3__45__cpo5beginE,@object
	.size		_ZN40_INTERNAL_64dca3d5_4_k_cu_8c1b53ef_141624cuda3std3__45__cpo5beginE,(_ZN40_INTERNAL_64dca3d5_4_k_cu_8c1b53ef_141624cuda3std3__442_GLOBAL__N__64dca3d5_4_k_cu_8c1b53ef_141626ignoreE - _ZN40_INTERNAL_64dca3d5_4_k_cu_8c1b53ef_141624cuda3std3__45__cpo5beginE)
_ZN40_INTERNAL_64dca3d5_4_k_cu_8c1b53ef_141624cuda3std3__45__cpo5beginE:
	.zero		1
	.type		_ZN40_INTERNAL_64dca3d5_4_k_cu_8c1b53ef_141624cuda3std3__442_GLOBAL__N__64dca3d5_4_k_cu_8c1b53ef_141626ignoreE,@object
	.size		_ZN40_INTERNAL_64dca3d5_4_k_cu_8c1b53ef_141624cuda3std3__442_GLOBAL__N__64dca3d5_4_k_cu_8c1b53ef_141626ignoreE,(_ZN40_INTERNAL_64dca3d5_4_k_cu_8c1b53ef_141624cute7productE - _ZN40_INTERNAL_64dca3d5_4_k_cu_8c1b53ef_141624cuda3std3__442_GLOBAL__N__64dca3d5_4_k_cu_8c1b53ef_141626ignoreE)
_ZN40_INTERNAL_64dca3d5_4_k_cu_8c1b53ef_141624cuda3std3__442_GLOBAL__N__64dca3d5_4_k_cu_8c1b53ef_141626ignoreE:
	.zero		1
	.type		_ZN40_INTERNAL_64dca3d5_4_k_cu_8c1b53ef_141624cute7productE,@object
	.size		_ZN40_INTERNAL_64dca3d5_4_k_cu_8c1b53ef_141624cute7productE,(_ZN40_INTERNAL_64dca3d5_4_k_cu_8c1b53ef_141624cuda3std3__45__cpo3endE - _ZN40_INTERNAL_64dca3d5_4_k_cu_8c1b53ef_141624cute7productE)
_ZN40_INTERNAL_64dca3d5_4_k_cu_8c1b53ef_141624cute7productE:
	.zero		1
	.type		_ZN40_INTERNAL_64dca3d5_4_k_cu_8c1b53ef_141624cuda3std3__45__cpo3endE,@object
	.size		_ZN40_INTERNAL_64dca3d5_4_k_cu_8c1b53ef_141624cuda3std3__45__cpo3endE,(_ZN40_INTERNAL_64dca3d5_4_k_cu_8c1b53ef_141624cuda3std3__419piecewise_constructE - _ZN40_INTERNAL_64dca3d5_4_k_cu_8c1b53ef_141624cuda3std3__45__cpo3endE)
_ZN40_INTERNAL_64dca3d5_4_k_cu_8c1b53ef_141624cuda3std3__45__cpo3endE:
	.zero		1
	.type		_ZN40_INTERNAL_64dca3d5_4_k_cu_8c1b53ef_141624cuda3std3__419piecewise_constructE,@object
	.size		_ZN40_INTERNAL_64dca3d5_4_k_cu_8c1b53ef_141624cuda3std3__419piecewise_constructE,(_ZN40_INTERNAL_64dca3d5_4_k_cu_8c1b53ef_141624cuda3std3__45__cpo4cendE - _ZN40_INTERNAL_64dca3d5_4_k_cu_8c1b53ef_141624cuda3std3__419piecewise_constructE)
_ZN40_INTERNAL_64dca3d5_4_k_cu_8c1b53ef_141624cuda3std3__419piecewise_constructE:
	.zero		1
	.type		_ZN40_INTERNAL_64dca3d5_4_k_cu_8c1b53ef_141624cuda3std3__45__cpo4cendE,@object
	.size		_ZN40_INTERNAL_64dca3d5_4_k_cu_8c1b53ef_141624cuda3std3__45__cpo4cendE,(_ZN40_INTERNAL_64dca3d5_4_k_cu_8c1b53ef_141624cuda3std6ranges3__45__cpo4swapE - _ZN40_INTERNAL_64dca3d5_4_k_cu_8c1b53ef_141624cuda3std3__45__cpo4cendE)
_ZN40_INTERNAL_64dca3d5_4_k_cu_8c1b53ef_141624cuda3std3__45__cpo4cendE:
	.zero		1
	.type		_ZN40_INTERNAL_64dca3d5_4_k_cu_8c1b53ef_141624cuda3std6ranges3__45__cpo4swapE,@object
	.size		_ZN40_INTERNAL_64dca3d5_4_k_cu_8c1b53ef_141624cuda3std6ranges3__45__cpo4swapE,(.L_8 - _ZN40_INTERNAL_64dca3d5_4_k_cu_8c1b53ef_141624cuda3std6ranges3__45__cpo4swapE)
_ZN40_INTERNAL_64dca3d5_4_k_cu_8c1b53ef_141624cuda3std6ranges3__45__cpo4swapE:
	.zero		1
.L_8:


//--------------------- .nv.constant0._ZN7cutlass13device_kernelINS_4gemm6kernel13GemmUniversalIN4cute5tupleIJiiiiEEENS1_10collective13CollectiveMmaINS1_34MainloopSm90TmaGmmaWarpSpecializedILi3ENS5_IJNS4_1CILi1EEESB_SB_EEENS1_35KernelTmaWarpSpecializedCooperativeEEENS5_IJNSA_ILi256EEENSA_ILi32EEENSA_ILi128EEEEEENS_10bfloat16_tENS5_IJlSB_lEEESJ_SK_NS4_8TiledMMAINS4_8MMA_AtomIJNS4_4SM904GMMA27MMA_64x32x16_F32BF16BF16_SSILNSO_5MajorE0ELSQ_0ELNSO_7ScaleInE1ELSR_1EEEEEENS4_6LayoutINS5_IJNSA_ILi2EEESB_SB_EEENS5_IJSB_NSA_ILi0EEESX_EEEEENS5_IJNS4_10UnderscoreES10_S10_EEEEENS4_13SM90_TMA_LOADENS4_14ComposedLayoutINS4_7SwizzleILi3ELi4ELi3EEENS4_18smem_ptr_flag_bitsILi16EEENSU_INS5_IJNSA_ILi8EEENSA_ILi64EEEEEENS5_IJS1A_SB_EEEEEEEvNS4_8identityES13_S1E_vS1F_EENS_8epilogue10collective6detail29Sm90TmaWarpSpecializedAdapterINS1I_15DefaultEpilogueISJ_SK_SK_NS1H_6thread17LinearCombinationISJ_Li1EffLNS1M_9ScaleType4KindE0ELNS_15FloatRoundStyleE2ESJ_EENS1_15EpilogueDefaultEEEEEvvEEEEvNT_6ParamsE --------------------------
	.section	.nv.constant0._ZN7cutlass13device_kernelINS_4gemm6kernel13GemmUniversalIN4cute5tupleIJiiiiEEENS1_10collective13CollectiveMmaINS1_34MainloopSm90TmaGmmaWarpSpecializedILi3ENS5_IJNS4_1CILi1EEESB_SB_EEENS1_35KernelTmaWarpSpecializedCooperativeEEENS5_IJNSA_ILi256EEENSA_ILi32EEENSA_ILi128EEEEEENS_10bfloat16_tENS5_IJlSB_lEEESJ_SK_NS4_8TiledMMAINS4_8MMA_AtomIJNS4_4SM904GMMA27MMA_64x32x16_F32BF16BF16_SSILNSO_5MajorE0ELSQ_0ELNSO_7ScaleInE1ELSR_1EEEEEENS4_6LayoutINS5_IJNSA_ILi2EEESB_SB_EEENS5_IJSB_NSA_ILi0EEESX_EEEEENS5_IJNS4_10UnderscoreES10_S10_EEEEENS4_13SM90_TMA_LOADENS4_14ComposedLayoutINS4_7SwizzleILi3ELi4ELi3EEENS4_18smem_ptr_flag_bitsILi16EEENSU_INS5_IJNSA_ILi8EEENSA_ILi64EEEEEENS5_IJS1A_SB_EEEEEEEvNS4_8identityES13_S1E_vS1F_EENS_8epilogue10collective6detail29Sm90TmaWarpSpecializedAdapterINS1I_15DefaultEpilogueISJ_SK_SK_NS1H_6thread17LinearCombinationISJ_Li1EffLNS1M_9ScaleType4KindE0ELNS_15FloatRoundStyleE2ESJ_EENS1_15EpilogueDefaultEEEEEvvEEEEvNT_6ParamsE,"a",@progbits
	.sectionflags	@""
	.align	4
.nv.constant0._ZN7cutlass13device_kernelINS_4gemm6kernel13GemmUniversalIN4cute5tupleIJiiiiEEENS1_10collective13CollectiveMmaINS1_34MainloopSm90TmaGmmaWarpSpecializedILi3ENS5_IJNS4_1CILi1EEESB_SB_EEENS1_35KernelTmaWarpSpecializedCooperativeEEENS5_IJNSA_ILi256EEENSA_ILi32EEENSA_ILi128EEEEEENS_10bfloat16_tENS5_IJlSB_lEEESJ_SK_NS4_8TiledMMAINS4_8MMA_AtomIJNS4_4SM904GMMA27MMA_64x32x16_F32BF16BF16_SSILNSO_5MajorE0ELSQ_0ELNSO_7ScaleInE1ELSR_1EEEEEENS4_6LayoutINS5_IJNSA_ILi2EEESB_SB_EEENS5_IJSB_NSA_ILi0EEESX_EEEEENS5_IJNS4_10UnderscoreES10_S10_EEEEENS4_13SM90_TMA_LOADENS4_14ComposedLayoutINS4_7SwizzleILi3ELi4ELi3EEENS4_18smem_ptr_flag_bitsILi16EEENSU_INS5_IJNSA_ILi8EEENSA_ILi64EEEEEENS5_IJS1A_SB_EEEEEEEvNS4_8identityES13_S1E_vS1F_EENS_8epilogue10collective6detail29Sm90TmaWarpSpecializedAdapterINS1I_15DefaultEpilogueISJ_SK_SK_NS1H_6thread17LinearCombinationISJ_Li1EffLNS1M_9ScaleType4KindE0ELNS_15FloatRoundStyleE2ESJ_EENS1_15EpilogueDefaultEEEEEvvEEEEvNT_6ParamsE:
	.zero		1664


//--------------------- SYMBOLS --------------------------

	.type		.nv.reservedSmem.offset0,@object
	.size		.nv.reservedSmem.offset0,0x4
	.type		__assertfail,@function
